	.target	sm_90a

	.elftype	@"ET_EXEC"


//--------------------- .note.nv.tkinfo           --------------------------
	.section	.note.nv.tkinfo,"",@"SHT_NOTE"
	.sectionflags	@"SHF_NOTE_NV_TKINFO"
	.tkinfo
        /*0018*/ 	.word	0x00000002
        /*0030*/ 	.string	""
        /*0030*/ 	.string	"ptxas"
        /*0030*/ 	.string	"Cuda compilation tools, release 13.0, V13.0.88"
        /*0030*/ 	.string	"Build cuda_13.0.r13.0/compiler.36424714_0"
        /*0030*/ 	.string	"-v  -suppress-debug-info  -lineinfo  -arch sm_90a "



//--------------------- .note.nv.cuinfo           --------------------------
	.section	.note.nv.cuinfo,"",@"SHT_NOTE"
	.sectionflags	@"SHF_NOTE_NV_CUINFO"
        /*0018*/ 	.short	0x0002
        /*001a*/ 	.short	0x005a
        /*001c*/ 	.short	0x0082
	.zero		2


//--------------------- .nv.info                  --------------------------
	.section	.nv.info,"",@"SHT_CUDA_INFO"
	.align	4


	//----- nvinfo : EIATTR_REGCOUNT
	.align		4
        /*0000*/ 	.byte	0x04, 0x2f
        /*0002*/ 	.short	(.L_1 - .L_0)
	.align		4
.L_0:
        /*0004*/ 	.word	index@(matmul_kernel)
        /*0008*/ 	.word	0x000000a8


	//----- nvinfo : EIATTR_FRAME_SIZE
	.align		4
.L_1:
        /*000c*/ 	.byte	0x04, 0x11
        /*000e*/ 	.short	(.L_3 - .L_2)
	.align		4
.L_2:
        /*0010*/ 	.word	index@(matmul_kernel)
        /*0014*/ 	.word	0x00000000


	//----- nvinfo : EIATTR_MIN_STACK_SIZE
	.align		4
.L_3:
        /*0018*/ 	.byte	0x04, 0x12
        /*001a*/ 	.short	(.L_5 - .L_4)
	.align		4
.L_4:
        /*001c*/ 	.word	index@(matmul_kernel)
        /*0020*/ 	.word	0x00000000
.L_5:


//--------------------- .nv.compat                --------------------------
	.section	.nv.compat,"",@"SHT_CUDA_COMPAT_INFO"
	.align	4
        /*0000*/ 	.byte	0x02, 0x09, 0x01, 0x00, 0x02, 0x02, 0x04, 0x00, 0x02, 0x05, 0x05, 0x00, 0x03, 0x07, 0x01, 0x01
        /*0010*/ 	.byte	0x02, 0x03, 0x00, 0x00, 0x02, 0x06, 0x01, 0x00, 0x04, 0x0b, 0x08, 0x00, 0x00, 0x00, 0x00, 0x00
        /*0020*/ 	.byte	0x00, 0x00, 0x00, 0x00


//--------------------- .nv.info.matmul_kernel    --------------------------
	.section	.nv.info.matmul_kernel,"",@"SHT_CUDA_INFO"
	.sectionflags	@""
	.align	4


	//----- nvinfo : EIATTR_CUDA_API_VERSION
	.align		4
        /*0000*/ 	.byte	0x04, 0x37
        /*0002*/ 	.short	(.L_7 - .L_6)
.L_6:
        /*0004*/ 	.word	0x00000082


	//----- nvinfo : EIATTR_KPARAM_INFO
	.align		4
.L_7:
        /*0008*/ 	.byte	0x04, 0x17
        /*000a*/ 	.short	(.L_9 - .L_8)
.L_8:
        /*000c*/ 	.word	0x00000000
        /*0010*/ 	.short	0x000d
        /*0012*/ 	.short	0x0048
        /*0014*/ 	.byte	0x00, 0xf4, 0x21, 0x00


	//----- nvinfo : EIATTR_KPARAM_INFO
	.align		4
.L_9:
        /*0018*/ 	.byte	0x04, 0x17
        /*001a*/ 	.short	(.L_11 - .L_10)
.L_10:
        /*001c*/ 	.word	0x00000000
        /*0020*/ 	.short	0x000c
        /*0022*/ 	.short	0x0040
        /*0024*/ 	.byte	0x00, 0xf4, 0x21, 0x00


	//----- nvinfo : EIATTR_KPARAM_INFO
	.align		4
.L_11:
        /*0028*/ 	.byte	0x04, 0x17
        /*002a*/ 	.short	(.L_13 - .L_12)
.L_12:
        /*002c*/ 	.word	0x00000000
        /*0030*/ 	.short	0x000b
        /*0032*/ 	.short	0x0038
        /*0034*/ 	.byte	0x00, 0xf0, 0x11, 0x00


	//----- nvinfo : EIATTR_KPARAM_INFO
	.align		4
.L_13:
        /*0038*/ 	.byte	0x04, 0x17
        /*003a*/ 	.short	(.L_15 - .L_14)
.L_14:
        /*003c*/ 	.word	0x00000000
        /*0040*/ 	.short	0x000a
        /*0042*/ 	.short	0x0034
        /*0044*/ 	.byte	0x00, 0xf0, 0x11, 0x00


	//----- nvinfo : EIATTR_KPARAM_INFO
	.align		4
.L_15:
        /*0048*/ 	.byte	0x04, 0x17
        /*004a*/ 	.short	(.L_17 - .L_16)
.L_16:
        /*004c*/ 	.word	0x00000000
        /*0050*/ 	.short	0x0009
        /*0052*/ 	.short	0x0030
        /*0054*/ 	.byte	0x00, 0xf0, 0x11, 0x00


	//----- nvinfo : EIATTR_KPARAM_INFO
	.align		4
.L_17:
        /*0058*/ 	.byte	0x04, 0x17
        /*005a*/ 	.short	(.L_19 - .L_18)
.L_18:
        /*005c*/ 	.word	0x00000000
        /*0060*/ 	.short	0x0008
        /*0062*/ 	.short	0x002c
        /*0064*/ 	.byte	0x00, 0xf0, 0x11, 0x00


	//----- nvinfo : EIATTR_KPARAM_INFO
	.align		4
.L_19:
        /*0068*/ 	.byte	0x04, 0x17
        /*006a*/ 	.short	(.L_21 - .L_20)
.L_20:
        /*006c*/ 	.word	0x00000000
        /*0070*/ 	.short	0x0007
        /*0072*/ 	.short	0x0028
        /*0074*/ 	.byte	0x00, 0xf0, 0x11, 0x00


	//----- nvinfo : EIATTR_KPARAM_INFO
	.align		4
.L_21:
        /*0078*/ 	.byte	0x04, 0x17
        /*007a*/ 	.short	(.L_23 - .L_22)
.L_22:
        /*007c*/ 	.word	0x00000000
        /*0080*/ 	.short	0x0006
        /*0082*/ 	.short	0x0024
        /*0084*/ 	.byte	0x00, 0xf0, 0x11, 0x00


	//----- nvinfo : EIATTR_KPARAM_INFO
	.align		4
.L_23:
        /*0088*/ 	.byte	0x04, 0x17
        /*008a*/ 	.short	(.L_25 - .L_24)
.L_24:
        /*008c*/ 	.word	0x00000000
        /*0090*/ 	.short	0x0005
        /*0092*/ 	.short	0x0020
        /*0094*/ 	.byte	0x00, 0xf0, 0x11, 0x00


	//----- nvinfo : EIATTR_KPARAM_INFO
	.align		4
.L_25:
        /*0098*/ 	.byte	0x04, 0x17
        /*009a*/ 	.short	(.L_27 - .L_26)
.L_26:
        /*009c*/ 	.word	0x00000000
        /*00a0*/ 	.short	0x0004
        /*00a2*/ 	.short	0x001c
        /*00a4*/ 	.byte	0x00, 0xf0, 0x11, 0x00


	//----- nvinfo : EIATTR_KPARAM_INFO
	.align		4
.L_27:
        /*00a8*/ 	.byte	0x04, 0x17
        /*00aa*/ 	.short	(.L_29 - .L_28)
.L_28:
        /*00ac*/ 	.word	0x00000000
        /*00b0*/ 	.short	0x0003
        /*00b2*/ 	.short	0x0018
        /*00b4*/ 	.byte	0x00, 0xf0, 0x11, 0x00


	//----- nvinfo : EIATTR_KPARAM_INFO
	.align		4
.L_29:
        /*00b8*/ 	.byte	0x04, 0x17
        /*00ba*/ 	.short	(.L_31 - .L_30)
.L_30:
        /*00bc*/ 	.word	0x00000000
        /*00c0*/ 	.short	0x0002
        /*00c2*/ 	.short	0x0010
        /*00c4*/ 	.byte	0x00, 0xf4, 0x21, 0x00


	//----- nvinfo : EIATTR_KPARAM_INFO
	.align		4
.L_31:
        /*00c8*/ 	.byte	0x04, 0x17
        /*00ca*/ 	.short	(.L_33 - .L_32)
.L_32:
        /*00cc*/ 	.word	0x00000000
        /*00d0*/ 	.short	0x0001
        /*00d2*/ 	.short	0x0008
        /*00d4*/ 	.byte	0x00, 0xf4, 0x21, 0x00


	//----- nvinfo : EIATTR_KPARAM_INFO
	.align		4
.L_33:
        /*00d8*/ 	.byte	0x04, 0x17
        /*00da*/ 	.short	(.L_35 - .L_34)
.L_34:
        /*00dc*/ 	.word	0x00000000
        /*00e0*/ 	.short	0x0000
        /*00e2*/ 	.short	0x0000
        /*00e4*/ 	.byte	0x00, 0xf4, 0x21, 0x00


	//----- nvinfo : EIATTR_SPARSE_MMA_MASK
	.align		4
.L_35:
        /*00e8*/ 	.byte	0x03, 0x50
        /*00ea*/ 	.short	0x0000


	//----- nvinfo : EIATTR_MAXREG_COUNT
	.align		4
        /*00ec*/ 	.byte	0x03, 0x1b
        /*00ee*/ 	.short	0x00ff


	//----- nvinfo : EIATTR_NUM_BARRIERS
	.align		4
        /*00f0*/ 	.byte	0x02, 0x4c
        /*00f2*/ 	.byte	0x01
	.zero		1


	//----- nvinfo : EIATTR_MERCURY_ISA_VERSION
	.align		4
        /*00f4*/ 	.byte	0x03, 0x5f
        /*00f6*/ 	.short	0x0101


	//----- nvinfo : EIATTR_EXIT_INSTR_OFFSETS
	.align		4
        /*00f8*/ 	.byte	0x04, 0x1c
        /*00fa*/ 	.short	(.L_37 - .L_36)


	//   ....[0]....
.L_36:
        /*00fc*/ 	.word	0x00005490


	//   ....[1]....
        /*0100*/ 	.word	0x000054b0


	//----- nvinfo : EIATTR_REQNTID
	.align		4
.L_37:
        /*0104*/ 	.byte	0x04, 0x10
        /*0106*/ 	.short	(.L_39 - .L_38)
.L_38:
        /*0108*/ 	.word	0x00000080
        /*010c*/ 	.word	0x00000001
        /*0110*/ 	.word	0x00000001


	//----- nvinfo : EIATTR_CBANK_PARAM_SIZE
	.align		4
.L_39:
        /*0114*/ 	.byte	0x03, 0x19
        /*0116*/ 	.short	0x0050


	//----- nvinfo : EIATTR_PARAM_CBANK
	.align		4
        /*0118*/ 	.byte	0x04, 0x0a
        /*011a*/ 	.short	(.L_41 - .L_40)
	.align		4
.L_40:
        /*011c*/ 	.word	index@(.nv.constant0.matmul_kernel)
        /*0120*/ 	.short	0x0210
        /*0122*/ 	.short	0x0050


	//----- nvinfo : EIATTR_SW_WAR
	.align		4
.L_41:
        /*0124*/ 	.byte	0x04, 0x36
        /*0126*/ 	.short	(.L_43 - .L_42)
.L_42:
        /*0128*/ 	.word	0x00000008
.L_43:


//--------------------- .nv.callgraph             --------------------------
	.section	.nv.callgraph,"",@"SHT_CUDA_CALLGRAPH"
	.align	4
	.sectionentsize	8
	.align		4
        /*0000*/ 	.word	0x00000000
	.align		4
        /*0004*/ 	.word	0xffffffff
	.align		4
        /*0008*/ 	.word	0x00000000
	.align		4
        /*000c*/ 	.word	0xfffffffe
	.align		4
        /*0010*/ 	.word	0x00000000
	.align		4
        /*0014*/ 	.word	0xfffffffd
	.align		4
        /*0018*/ 	.word	0x00000000
	.align		4
        /*001c*/ 	.word	0xfffffffc


//--------------------- .text.matmul_kernel       --------------------------
	.section	.text.matmul_kernel,"ax",@progbits
	.align	128
        .global         matmul_kernel
        .type           matmul_kernel,@function
        .size           matmul_kernel,(.L_x_3 - matmul_kernel)
        .other          matmul_kernel,@"STO_CUDA_ENTRY STV_DEFAULT"
matmul_kernel:
.text.matmul_kernel:
[----:B------:R-:W-:Y:S08]  /*0000*/  LDC R1, c[0x0][0x28] ;  /* 0x00000a00ff017b82 */ /* 0x000ff00000000800 */
[----:B------:R-:W1:Y:S01]  /*0010*/  LDC.64 R92, c[0x0][0x228] ;  /* 0x00008a00ff5c7b82 */ /* 0x000e620000000a00 */
[----:B------:R-:W2:Y:S01]  /*0020*/  S2R R5, SR_CTAID.X ;  /* 0x0000000000057919 */ /* 0x000ea20000002500 */
[----:B------:R-:W-:Y:S01]  /*0030*/  ULDC.64 UR8, c[0x0][0x210] ;  /* 0x0000840000087ab9 */ /* 0x000fe20000000a00 */
[----:B------:R-:W-:Y:S01]  /*0040*/  ULDC UR5, c[0x0][0x240] ;  /* 0x0000900000057ab9 */ /* 0x000fe20000000800 */
[----:B------:R-:W-:Y:S01]  /*0050*/  ULDC.64 UR10, c[0x0][0x218] ;  /* 0x00008600000a7ab9 */ /* 0x000fe20000000a00 */
[----:B------:R-:W3:Y:S01]  /*0060*/  S2R R72, SR_TID.X ;  /* 0x0000000000487919 */ /* 0x000ee20000002100 */
[----:B------:R-:W-:Y:S01]  /*0070*/  UMOV UR4, 0x400 ;  /* 0x0000040000047882 */ /* 0x000fe20000000000 */
[----:B------:R-:W-:Y:S01]  /*0080*/  ULDC.64 UR14, c[0x0][0x208] ;  /* 0x00008200000e7ab9 */ /* 0x000fe20000000a00 */
[----:B------:R-:W4:Y:S08]  /*0090*/  LDC.64 R94, c[0x0][0x238] ;  /* 0x00008e00ff5e7b82 */ /* 0x000f300000000a00 */
[----:B------:R-:W5:Y:S01]  /*00a0*/  LDC.64 R132, c[0x0][0x230] ;  /* 0x00008c00ff847b82 */ /* 0x000f620000000a00 */
[----:B-1----:R-:W-:Y:S01]  /*00b0*/  VIADD R0, R93, 0x3f ;  /* 0x0000003f5d007836 */ /* 0x002fe20000000000 */
[----:B------:R-:W-:-:S06]  /*00c0*/  IABS R39, R92 ;  /* 0x0000005c00277213 */ /* 0x000fcc0000000000 */
[----:B------:R-:W1:Y:S01]  /*00d0*/  S2UR UR7, SR_CgaCtaId ;  /* 0x00000000000779c3 */ /* 0x000e620000008800 */
[----:B------:R-:W-:-:S04]  /*00e0*/  SHF.R.S32.HI R3, RZ, 0x1f, R0 ;  /* 0x0000001fff037819 */ /* 0x000fc80000011400 */
[----:B------:R-:W-:Y:S02]  /*00f0*/  LEA.HI R3, R3, R0, RZ, 0x6 ;  /* 0x0000000003037211 */ /* 0x000fe400078f30ff */
[----:B--2---:R-:W-:Y:S02]  /*0100*/  IABS R8, R5 ;  /* 0x0000000500087213 */ /* 0x004fe40000000000 */
[----:B------:R-:W-:Y:S02]  /*0110*/  SHF.R.S32.HI R4, RZ, 0x6, R3 ;  /* 0x00000006ff047819 */ /* 0x000fe40000011403 */
[----:B---3--:R-:W-:Y:S01]  /*0120*/  LOP3.LUT R68, R72, 0x7f, RZ, 0xc0, !PT ;  /* 0x0000007f48447812 */ /* 0x008fe200078ec0ff */
[C---:B-----5:R-:W-:Y:S01]  /*0130*/  VIADD R89, R132.reuse, 0x1f ;  /* 0x0000001f84597836 */ /* 0x060fe20000000000 */
[-C--:B------:R-:W-:Y:S01]  /*0140*/  IABS R7, R4.reuse ;  /* 0x0000000400077213 */ /* 0x080fe20000000000 */
[----:B------:R-:W-:Y:S01]  /*0150*/  VIADD R82, R132, 0xffffffe0 ;  /* 0xffffffe084527836 */ /* 0x000fe20000000000 */
[----:B------:R-:W-:Y:S01]  /*0160*/  IABS R10, R4 ;  /* 0x00000004000a7213 */ /* 0x000fe20000000000 */
[----:B------:R-:W-:Y:S01]  /*0170*/  IMAD.SHL.U32 R66, R68, 0x4, RZ ;  /* 0x0000000444427824 */ /* 0x000fe200078e00ff */
[----:B------:R-:W2:Y:S01]  /*0180*/  I2F.RP R0, R7 ;  /* 0x0000000700007306 */ /* 0x000ea20000209400 */
[----:B------:R-:W-:-:S02]  /*0190*/  LOP3.LUT R83, R72, 0x3f, RZ, 0xc0, !PT ;  /* 0x0000003f48537812 */ /* 0x000fc400078ec0ff */
[----:B------:R-:W-:Y:S02]  /*01a0*/  SHF.R.U32.HI R81, RZ, 0x6, R72 ;  /* 0x00000006ff517819 */ /* 0x000fe40000011648 */
[----:B------:R-:W-:Y:S01]  /*01b0*/  LOP3.LUT R64, R72, 0x1f, RZ, 0xc0, !PT ;  /* 0x0000001f48407812 */ /* 0x000fe200078ec0ff */
[----:B-1----:R-:W-:Y:S01]  /*01c0*/  ULEA UR7, UR7, UR4, 0x18 ;  /* 0x0000000407077291 */ /* 0x002fe2000f8ec03f */
[----:B------:R-:W-:-:S03]  /*01d0*/  SGXT.U32 R81, R81, 0x1 ;  /* 0x000000015151781a */ /* 0x000fc60000000000 */
[----:B----4-:R-:W-:Y:S01]  /*01e0*/  IMAD R126, R64, R95, RZ ;  /* 0x0000005f407e7224 */ /* 0x010fe200078e02ff */
[C---:B------:R-:W-:Y:S01]  /*01f0*/  LOP3.LUT R67, R81.reuse, 0x4, RZ, 0xfc, !PT ;  /* 0x0000000451437812 */ /* 0x040fe200078efcff */
[C---:B------:R-:W-:Y:S01]  /*0200*/  IMAD R79, R81.reuse, R94, RZ ;  /* 0x0000005e514f7224 */ /* 0x040fe200078e02ff */
[C---:B------:R-:W-:Y:S01]  /*0210*/  LOP3.LUT R69, R81.reuse, 0x2, RZ, 0xfc, !PT ;  /* 0x0000000251457812 */ /* 0x040fe200078efcff */
[----:B------:R-:W-:Y:S01]  /*0220*/  IMAD.SHL.U32 R62, R126, 0x4, RZ ;  /* 0x000000047e3e7824 */ /* 0x000fe200078e00ff */
[----:B--2---:R-:W1:Y:S01]  /*0230*/  MUFU.RCP R0, R0 ;  /* 0x0000000000007308 */ /* 0x004e620000001000 */
[C---:B------:R-:W-:Y:S01]  /*0240*/  IMAD R77, R94.reuse, 0x2, R79 ;  /* 0x000000025e4d7824 */ /* 0x040fe200078e024f */
[C---:B------:R-:W-:Y:S02]  /*0250*/  LOP3.LUT R65, R81.reuse, 0x6, RZ, 0xfc, !PT ;  /* 0x0000000651417812 */ /* 0x040fe400078efcff */
[C---:B------:R-:W-:Y:S01]  /*0260*/  LOP3.LUT R63, R81.reuse, 0x8, RZ, 0xfc, !PT ;  /* 0x00000008513f7812 */ /* 0x040fe200078efcff */
[----:B------:R-:W-:Y:S01]  /*0270*/  IMAD R75, R94, 0x2, R77 ;  /* 0x000000025e4b7824 */ /* 0x000fe200078e024d */
[----:B------:R-:W-:-:S02]  /*0280*/  LOP3.LUT R59, R81, 0xa, RZ, 0xfc, !PT ;  /* 0x0000000a513b7812 */ /* 0x000fc400078efcff */
[----:B------:R-:W-:Y:S01]  /*0290*/  LOP3.LUT R57, R81, 0xc, RZ, 0xfc, !PT ;  /* 0x0000000c51397812 */ /* 0x000fe200078efcff */
[----:B------:R-:W-:-:S04]  /*02a0*/  IMAD R73, R94, 0x2, R75 ;  /* 0x000000025e497824 */ /* 0x000fc800078e024b */
[----:B------:R-:W-:Y:S02]  /*02b0*/  IMAD R71, R94, 0x2, R73 ;  /* 0x000000025e477824 */ /* 0x000fe400078e0249 */
[----:B-1----:R-:W-:Y:S02]  /*02c0*/  VIADD R2, R0, 0xffffffe ;  /* 0x0ffffffe00027836 */ /* 0x002fe40000000000 */
[----:B------:R-:W-:Y:S02]  /*02d0*/  IMAD.MOV R0, RZ, RZ, -R10 ;  /* 0x000000ffff007224 */ /* 0x000fe400078e0a0a */
[----:B------:R1:W2:Y:S01]  /*02e0*/  F2I.FTZ.U32.TRUNC.NTZ R3, R2 ;  /* 0x0000000200037305 */ /* 0x0002a2000021f000 */
[----:B------:R-:W-:-:S04]  /*02f0*/  IMAD R141, R94, 0x2, R71 ;  /* 0x000000025e8d7824 */ /* 0x000fc800078e0247 */
[C---:B------:R-:W-:Y:S02]  /*0300*/  IMAD R139, R94.reuse, 0x2, R141 ;  /* 0x000000025e8b7824 */ /* 0x040fe400078e028d */
[----:B------:R-:W-:Y:S02]  /*0310*/  IMAD.SHL.U32 R61, R141, 0x4, RZ ;  /* 0x000000048d3d7824 */ /* 0x000fe400078e00ff */
[----:B-1----:R-:W-:Y:S02]  /*0320*/  IMAD.MOV.U32 R2, RZ, RZ, RZ ;  /* 0x000000ffff027224 */ /* 0x002fe400078e00ff */
[----:B------:R-:W-:Y:S02]  /*0330*/  IMAD R137, R94, 0x2, R139 ;  /* 0x000000025e897824 */ /* 0x000fe400078e028b */
[----:B------:R-:W-:Y:S02]  /*0340*/  IMAD.SHL.U32 R60, R139, 0x4, RZ ;  /* 0x000000048b3c7824 */ /* 0x000fe400078e00ff */
[----:B--2---:R-:W-:-:S02]  /*0350*/  IMAD.MOV R6, RZ, RZ, -R3 ;  /* 0x000000ffff067224 */ /* 0x004fc400078e0a03 */
[----:B------:R-:W-:Y:S02]  /*0360*/  IMAD R135, R94, 0x2, R137 ;  /* 0x000000025e877824 */ /* 0x000fe400078e0289 */
[----:B------:R-:W-:Y:S02]  /*0370*/  IMAD R9, R6, R7, RZ ;  /* 0x0000000706097224 */ /* 0x000fe400078e02ff */
[----:B------:R-:W-:Y:S02]  /*0380*/  IMAD.MOV.U32 R6, RZ, RZ, R8 ;  /* 0x000000ffff067224 */ /* 0x000fe400078e0008 */
[----:B------:R-:W-:-:S04]  /*0390*/  IMAD.HI.U32 R3, R3, R9, R2 ;  /* 0x0000000903037227 */ /* 0x000fc800078e0002 */
[----:B------:R-:W-:Y:S02]  /*03a0*/  IMAD R131, R94, 0x2, R135 ;  /* 0x000000025e837824 */ /* 0x000fe400078e0287 */
[----:B------:R-:W-:-:S04]  /*03b0*/  IMAD.HI.U32 R3, R3, R6, RZ ;  /* 0x0000000603037227 */ /* 0x000fc800078e00ff */
[----:B------:R-:W-:Y:S02]  /*03c0*/  IMAD R0, R3, R0, R6 ;  /* 0x0000000003007224 */ /* 0x000fe400078e0206 */
[C---:B------:R-:W-:Y:S02]  /*03d0*/  IMAD R127, R94.reuse, 0x2, R131 ;  /* 0x000000025e7f7824 */ /* 0x040fe400078e0283 */
[----:B------:R-:W-:Y:S01]  /*03e0*/  IMAD.SHL.U32 R58, R137, 0x4, RZ ;  /* 0x00000004893a7824 */ /* 0x000fe200078e00ff */
[----:B------:R-:W-:Y:S01]  /*03f0*/  ISETP.GT.U32.AND P1, PT, R7, R0, PT ;  /* 0x000000000700720c */ /* 0x000fe20003f24070 */
[----:B------:R-:W-:Y:S02]  /*0400*/  IMAD R129, R94, 0x2, R127 ;  /* 0x000000025e817824 */ /* 0x000fe400078e027f */
[----:B------:R-:W-:-:S10]  /*0410*/  IMAD.SHL.U32 R56, R135, 0x4, RZ ;  /* 0x0000000487387824 */ /* 0x000fd400078e00ff */
[----:B------:R-:W-:Y:S02]  /*0420*/  @!P1 IMAD.IADD R0, R0, 0x1, -R7 ;  /* 0x0000000100009824 */ /* 0x000fe400078e0a07 */
[----:B------:R-:W-:Y:S01]  /*0430*/  @!P1 VIADD R3, R3, 0x1 ;  /* 0x0000000103039836 */ /* 0x000fe20000000000 */
[----:B------:R-:W-:Y:S02]  /*0440*/  ISETP.NE.AND P1, PT, R4, RZ, PT ;  /* 0x000000ff0400720c */ /* 0x000fe40003f25270 */
[----:B------:R-:W-:Y:S02]  /*0450*/  ISETP.GE.U32.AND P0, PT, R0, R7, PT ;  /* 0x000000070000720c */ /* 0x000fe40003f06070 */
[----:B------:R-:W-:-:S04]  /*0460*/  LOP3.LUT R0, R5, R4, RZ, 0x3c, !PT ;  /* 0x0000000405007212 */ /* 0x000fc800078e3cff */
[----:B------:R-:W-:Y:S01]  /*0470*/  ISETP.GE.AND P2, PT, R0, RZ, PT ;  /* 0x000000ff0000720c */ /* 0x000fe20003f46270 */
[----:B------:R-:W-:-:S06]  /*0480*/  VIADD R0, R92, 0x3f ;  /* 0x0000003f5c007836 */ /* 0x000fcc0000000000 */
[----:B------:R-:W-:-:S04]  /*0490*/  @P0 VIADD R3, R3, 0x1 ;  /* 0x0000000103030836 */ /* 0x000fc80000000000 */
[----:B------:R-:W-:Y:S01]  /*04a0*/  IMAD.MOV.U32 R12, RZ, RZ, R3 ;  /* 0x000000ffff0c7224 */ /* 0x000fe200078e0003 */
[----:B------:R-:W-:-:S03]  /*04b0*/  SHF.R.S32.HI R3, RZ, 0x1f, R0 ;  /* 0x0000001fff037819 */ /* 0x000fc60000011400 */
[----:B------:R-:W-:Y:S01]  /*04c0*/  @!P2 IMAD.MOV R12, RZ, RZ, -R12 ;  /* 0x000000ffff0ca224 */ /* 0x000fe200078e0a0c */
[----:B------:R-:W-:Y:S02]  /*04d0*/  LEA.HI R3, R3, R0, RZ, 0x6 ;  /* 0x0000000003037211 */ /* 0x000fe400078f30ff */
[----:B------:R-:W-:-:S04]  /*04e0*/  @!P1 LOP3.LUT R12, RZ, R4, RZ, 0x33, !PT ;  /* 0x00000004ff0c9212 */ /* 0x000fc800078e33ff */
[----:B------:R-:W-:Y:S01]  /*04f0*/  LEA.HI.SX32 R3, R3, -R12, 0x1a ;  /* 0x8000000c03037211 */ /* 0x000fe200078fd2ff */
[----:B------:R-:W-:-:S03]  /*0500*/  IMAD.MOV R6, RZ, RZ, -R12 ;  /* 0x000000ffff067224 */ /* 0x000fc600078e0a0c */
[----:B------:R-:W-:Y:S01]  /*0510*/  VIMNMX R13, R3, 0x1, PT ;  /* 0x00000001030d7848 */ /* 0x000fe20003fe0100 */
[----:B------:R-:W-:-:S03]  /*0520*/  IMAD R14, R4, R6, R5 ;  /* 0x00000006040e7224 */ /* 0x000fc600078e0205 */
[-C--:B------:R-:W-:Y:S02]  /*0530*/  IABS R8, R13.reuse ;  /* 0x0000000d00087213 */ /* 0x080fe40000000000 */
[----:B------:R-:W-:Y:S02]  /*0540*/  IABS R4, R14 ;  /* 0x0000000e00047213 */ /* 0x000fe40000000000 */
[----:B------:R-:W1:Y:S01]  /*0550*/  I2F.RP R0, R8 ;  /* 0x0000000800007306 */ /* 0x000e620000209400 */
[----:B------:R-:W-:-:S07]  /*0560*/  IABS R6, R13 ;  /* 0x0000000d00067213 */ /* 0x000fce0000000000 */
[----:B-1----:R-:W1:Y:S02]  /*0570*/  MUFU.RCP R0, R0 ;  /* 0x0000000000007308 */ /* 0x002e640000001000 */
[----:B-1----:R-:W-:Y:S01]  /*0580*/  VIADD R2, R0, 0xffffffe ;  /* 0x0ffffffe00027836 */ /* 0x002fe20000000000 */
[----:B------:R-:W-:-:S05]  /*0590*/  IABS R0, R93 ;  /* 0x0000005d00007213 */ /* 0x000fca0000000000 */
[----:B------:R1:W2:Y:S02]  /*05a0*/  F2I.FTZ.U32.TRUNC.NTZ R3, R2 ;  /* 0x0000000200037305 */ /* 0x0002a4000021f000 */
[----:B-1----:R-:W-:Y:S02]  /*05b0*/  IMAD.MOV.U32 R2, RZ, RZ, RZ ;  /* 0x000000ffff027224 */ /* 0x002fe400078e00ff */
[----:B--2---:R-:W-:-:S04]  /*05c0*/  IMAD.MOV R7, RZ, RZ, -R3 ;  /* 0x000000ffff077224 */ /* 0x004fc800078e0a03 */
[----:B------:R-:W-:Y:S02]  /*05d0*/  IMAD R5, R7, R8, RZ ;  /* 0x0000000807057224 */ /* 0x000fe400078e02ff */
[----:B------:R-:W-:Y:S02]  /*05e0*/  IMAD.MOV R7, RZ, RZ, -R6 ;  /* 0x000000ffff077224 */ /* 0x000fe400078e0a06 */
[----:B------:R-:W-:Y:S02]  /*05f0*/  IMAD.HI.U32 R3, R3, R5, R2 ;  /* 0x0000000503037227 */ /* 0x000fe400078e0002 */
[----:B------:R-:W1:Y:S04]  /*0600*/  I2F.RP R5, R0 ;  /* 0x0000000000057306 */ /* 0x000e680000209400 */
[----:B------:R-:W-:-:S04]  /*0610*/  IMAD.HI.U32 R2, R3, R4, RZ ;  /* 0x0000000403027227 */ /* 0x000fc800078e00ff */
[----:B------:R-:W-:Y:S02]  /*0620*/  IMAD R3, R2, R7, R4 ;  /* 0x0000000702037224 */ /* 0x000fe400078e0204 */
[----:B------:R-:W2:Y:S03]  /*0630*/  I2F.RP R4, R39 ;  /* 0x0000002700047306 */ /* 0x000ea60000209400 */
[----:B------:R-:W-:-:S05]  /*0640*/  ISETP.GT.U32.AND P1, PT, R8, R3, PT ;  /* 0x000000030800720c */ /* 0x000fca0003f24070 */
[----:B-1----:R-:W1:Y:S08]  /*0650*/  MUFU.RCP R5, R5 ;  /* 0x0000000500057308 */ /* 0x002e700000001000 */
[----:B------:R-:W-:Y:S01]  /*0660*/  @!P1 IMAD.IADD R3, R3, 0x1, -R8 ;  /* 0x0000000103039824 */ /* 0x000fe200078e0a08 */
[----:B--2---:R-:W2:Y:S01]  /*0670*/  MUFU.RCP R4, R4 ;  /* 0x0000000400047308 */ /* 0x004ea20000001000 */
[----:B------:R-:W-:Y:S01]  /*0680*/  @!P1 VIADD R2, R2, 0x1 ;  /* 0x0000000102029836 */ /* 0x000fe20000000000 */
[----:B------:R-:W-:-:S02]  /*0690*/  ISETP.NE.AND P1, PT, R13, RZ, PT ;  /* 0x000000ff0d00720c */ /* 0x000fc40003f25270 */
[----:B------:R-:W-:Y:S02]  /*06a0*/  ISETP.GE.U32.AND P0, PT, R3, R8, PT ;  /* 0x000000080300720c */ /* 0x000fe40003f06070 */
[----:B------:R-:W-:Y:S01]  /*06b0*/  LOP3.LUT R3, R14, R13, RZ, 0x3c, !PT ;  /* 0x0000000d0e037212 */ /* 0x000fe200078e3cff */
[----:B-1----:R-:W-:Y:S01]  /*06c0*/  VIADD R6, R5, 0xffffffe ;  /* 0x0ffffffe05067836 */ /* 0x002fe20000000000 */
[----:B------:R-:W-:Y:S02]  /*06d0*/  SHF.R.U32.HI R5, RZ, 0x5, R72 ;  /* 0x00000005ff057819 */ /* 0x000fe40000011648 */
[----:B------:R-:W-:Y:S02]  /*06e0*/  ISETP.GE.AND P2, PT, R3, RZ, PT ;  /* 0x000000ff0300720c */ /* 0x000fe40003f46270 */
[----:B------:R-:W1:Y:S01]  /*06f0*/  F2I.FTZ.U32.TRUNC.NTZ R3, R6 ;  /* 0x0000000600037305 */ /* 0x000e62000021f000 */
[----:B------:R-:W-:-:S04]  /*0700*/  SGXT.U32 R5, R5, 0x2 ;  /* 0x000000020505781a */ /* 0x000fc80000000000 */
[----:B------:R-:W-:Y:S02]  /*0710*/  @P0 VIADD R2, R2, 0x1 ;  /* 0x0000000102020836 */ /* 0x000fe40000000000 */
[----:B--2---:R-:W-:Y:S02]  /*0720*/  VIADD R4, R4, 0xffffffe ;  /* 0x0ffffffe04047836 */ /* 0x004fe40000000000 */
[----:B------:R-:W-:Y:S02]  /*0730*/  IMAD.MOV.U32 R15, RZ, RZ, R2 ;  /* 0x000000ffff0f7224 */ /* 0x000fe400078e0002 */
[----:B------:R-:W-:Y:S02]  /*0740*/  IMAD.MOV.U32 R2, RZ, RZ, RZ ;  /* 0x000000ffff027224 */ /* 0x000fe400078e00ff */
[----:B------:R-:W-:Y:S01]  /*0750*/  @!P2 IMAD.MOV R15, RZ, RZ, -R15 ;  /* 0x000000ffff0fa224 */ /* 0x000fe200078e0a0f */
[----:B------:R-:W-:Y:S01]  /*0760*/  @!P1 LOP3.LUT R15, RZ, R13, RZ, 0x33, !PT ;  /* 0x0000000dff0f9212 */ /* 0x000fe200078e33ff */
[----:B-1----:R-:W-:-:S04]  /*0770*/  IMAD.MOV R7, RZ, RZ, -R3 ;  /* 0x000000ffff077224 */ /* 0x002fc800078e0a03 */
[----:B------:R-:W-:Y:S02]  /*0780*/  IMAD.SHL.U32 R70, R15, 0x40, RZ ;  /* 0x000000400f467824 */ /* 0x000fe400078e00ff */
[----:B------:R-:W-:-:S03]  /*0790*/  IMAD R7, R7, R0, RZ ;  /* 0x0000000007077224 */ /* 0x000fc600078e02ff */
[----:B------:R-:W-:Y:S01]  /*07a0*/  LOP3.LUT R6, R70, R5, RZ, 0xfc, !PT ;  /* 0x0000000546067212 */ /* 0x000fe200078efcff */
[----:B------:R-:W-:Y:S01]  /*07b0*/  IMAD.HI.U32 R7, R3, R7, R2 ;  /* 0x0000000703077227 */ /* 0x000fe200078e0002 */
[----:B------:R-:W-:Y:S01]  /*07c0*/  LOP3.LUT R2, R72, 0x60, RZ, 0xc0, !PT ;  /* 0x0000006048027812 */ /* 0x000fe200078ec0ff */
[----:B------:R1:W2:Y:S01]  /*07d0*/  F2I.FTZ.U32.TRUNC.NTZ R3, R4 ;  /* 0x0000000400037305 */ /* 0x0002a2000021f000 */
[C---:B------:R-:W-:Y:S02]  /*07e0*/  LOP3.LUT R18, R6.reuse, 0x3c, RZ, 0xfc, !PT ;  /* 0x0000003c06127812 */ /* 0x040fe400078efcff */
[----:B------:R-:W-:Y:S02]  /*07f0*/  IABS R8, R6 ;  /* 0x0000000600087213 */ /* 0x000fe40000000000 */
[----:B------:R-:W-:Y:S02]  /*0800*/  IABS R37, R18 ;  /* 0x0000001200257213 */ /* 0x000fe40000000000 */
[----:B------:R-:W-:-:S02]  /*0810*/  LOP3.LUT R16, R6, 0x4, RZ, 0xfc, !PT ;  /* 0x0000000406107812 */ /* 0x000fc400078efcff */
[----:B------:R-:W-:Y:S01]  /*0820*/  SHF.R.U32.HI R9, RZ, 0x1, R2 ;  /* 0x00000001ff097819 */ /* 0x000fe20000011602 */
[C---:B------:R-:W-:Y:S01]  /*0830*/  IMAD.HI.U32 R5, R7.reuse, R37, RZ ;  /* 0x0000002507057227 */ /* 0x040fe200078e00ff */
[----:B------:R-:W-:Y:S02]  /*0840*/  IABS R10, R16 ;  /* 0x00000010000a7213 */ /* 0x000fe40000000000 */
[----:B------:R-:W-:Y:S01]  /*0850*/  LOP3.LUT R66, R66, R9, RZ, 0x3c, !PT ;  /* 0x0000000942427212 */ /* 0x000fe200078e3cff */
[----:B------:R-:W-:Y:S01]  /*0860*/  IMAD.MOV R5, RZ, RZ, -R5 ;  /* 0x000000ffff057224 */ /* 0x000fe200078e0a05 */
[----:B------:R-:W-:Y:S01]  /*0870*/  ISETP.GE.AND P2, PT, R6, RZ, PT ;  /* 0x000000ff0600720c */ /* 0x000fe20003f46270 */
[C---:B------:R-:W-:Y:S01]  /*0880*/  IMAD.HI.U32 R2, R7.reuse, R8, RZ ;  /* 0x0000000807027227 */ /* 0x040fe200078e00ff */
[----:B------:R-:W-:Y:S02]  /*0890*/  ISETP.GE.AND P3, PT, R16, RZ, PT ;  /* 0x000000ff1000720c */ /* 0x000fe40003f66270 */
[----:B------:R-:W-:Y:S01]  /*08a0*/  LOP3.LUT R16, R6, 0x1c, RZ, 0xfc, !PT ;  /* 0x0000001c06107812 */ /* 0x000fe200078efcff */
[----:B------:R-:W-:Y:S01]  /*08b0*/  IMAD R37, R0, R5, R37 ;  /* 0x0000000500257224 */ /* 0x000fe200078e0225 */
[----:B------:R-:W-:Y:S01]  /*08c0*/  LOP3.LUT R20, R6, 0x24, RZ, 0xfc, !PT ;  /* 0x0000002406147812 */ /* 0x000fe200078efcff */
[----:B------:R-:W-:Y:S01]  /*08d0*/  IMAD.MOV R11, RZ, RZ, -R2 ;  /* 0x000000ffff0b7224 */ /* 0x000fe200078e0a02 */
[----:B------:R-:W-:Y:S01]  /*08e0*/  IABS R23, R16 ;  /* 0x0000001000177213 */ /* 0x000fe20000000000 */
[----:B------:R-:W-:Y:S01]  /*08f0*/  IMAD.HI.U32 R2, R7, R10, RZ ;  /* 0x0000000a07027227 */ /* 0x000fe200078e00ff */
[----:B------:R-:W-:-:S02]  /*0900*/  ISETP.GT.U32.AND P1, PT, R0, R37, PT ;  /* 0x000000250000720c */ /* 0x000fc40003f24070 */
[----:B------:R-:W-:Y:S01]  /*0910*/  IABS R27, R20 ;  /* 0x00000014001b7213 */ /* 0x000fe20000000000 */
[----:B-1----:R-:W-:Y:S01]  /*0920*/  IMAD.MOV R4, RZ, RZ, -R15 ;  /* 0x000000ffff047224 */ /* 0x002fe200078e0a0f */
[C---:B------:R-:W-:Y:S01]  /*0930*/  LOP3.LUT R22, R6.reuse, 0x28, RZ, 0xfc, !PT ;  /* 0x0000002806167812 */ /* 0x040fe200078efcff */
[----:B--2---:R-:W-:Y:S01]  /*0940*/  IMAD.MOV R17, RZ, RZ, -R3 ;  /* 0x000000ffff117224 */ /* 0x004fe200078e0a03 */
[----:B------:R-:W-:Y:S01]  /*0950*/  LOP3.LUT R24, R6, 0x2c, RZ, 0xfc, !PT ;  /* 0x0000002c06187812 */ /* 0x000fe200078efcff */
[----:B------:R-:W-:Y:S01]  /*0960*/  IMAD R9, R0, R11, R8 ;  /* 0x0000000b00097224 */ /* 0x000fe200078e0208 */
[----:B------:R-:W-:Y:S01]  /*0970*/  IABS R29, R22 ;  /* 0x00000016001d7213 */ /* 0x000fe20000000000 */
[----:B------:R-:W-:Y:S01]  /*0980*/  IMAD.MOV R11, RZ, RZ, -R2 ;  /* 0x000000ffff0b7224 */ /* 0x000fe200078e0a02 */
[----:B------:R-:W-:Y:S01]  /*0990*/  IABS R31, R24 ;  /* 0x00000018001f7213 */ /* 0x000fe20000000000 */
[----:B------:R-:W-:Y:S01]  /*09a0*/  IMAD R4, R13, R4, R14 ;  /* 0x000000040d047224 */ /* 0x000fe200078e020e */
[----:B------:R-:W-:Y:S01]  /*09b0*/  LOP3.LUT R14, R6, 0x8, RZ, 0xfc, !PT ;  /* 0x00000008060e7812 */ /* 0x000fe200078efcff */
[----:B------:R-:W-:Y:S01]  /*09c0*/  IMAD.MOV.U32 R8, RZ, RZ, R17 ;  /* 0x000000ffff087224 */ /* 0x000fe200078e0011 */
[C---:B------:R-:W-:Y:S01]  /*09d0*/  ISETP.GT.U32.AND P0, PT, R0.reuse, R9, PT ;  /* 0x000000090000720c */ /* 0x040fe20003f04070 */
[----:B------:R-:W-:Y:S01]  /*09e0*/  IMAD R11, R0, R11, R10 ;  /* 0x0000000b000b7224 */ /* 0x000fe200078e020a */
[----:B------:R-:W-:Y:S01]  /*09f0*/  IABS R13, R14 ;  /* 0x0000000e000d7213 */ /* 0x000fe20000000000 */
[----:B------:R-:W-:Y:S01]  /*0a00*/  @!P1 IMAD.IADD R37, R37, 0x1, -R0 ;  /* 0x0000000125259824 */ /* 0x000fe200078e0a00 */
[----:B------:R-:W-:Y:S01]  /*0a10*/  ISETP.GE.AND P5, PT, R14, RZ, PT ;  /* 0x000000ff0e00720c */ /* 0x000fe20003fa6270 */
[----:B------:R-:W-:Y:S01]  /*0a20*/  IMAD R5, R8, R39, RZ ;  /* 0x0000002708057224 */ /* 0x000fe200078e02ff */
[C---:B------:R-:W-:Y:S01]  /*0a30*/  ISETP.GT.U32.AND P6, PT, R0.reuse, R11, PT ;  /* 0x0000000b0000720c */ /* 0x040fe20003fc4070 */
[----:B------:R-:W-:Y:S01]  /*0a40*/  IMAD.MOV.U32 R2, RZ, RZ, RZ ;  /* 0x000000ffff027224 */ /* 0x000fe200078e00ff */
[----:B------:R-:W-:Y:S01]  /*0a50*/  ISETP.GT.U32.AND P4, PT, R0, R37, PT ;  /* 0x000000250000720c */ /* 0x000fe20003f84070 */
[----:B------:R-:W-:Y:S01]  /*0a60*/  IMAD.IADD R4, R12, 0x1, R4 ;  /* 0x000000010c047824 */ /* 0x000fe200078e0204 */
[C---:B------:R-:W-:Y:S01]  /*0a70*/  LOP3.LUT R8, R6.reuse, 0xc, RZ, 0xfc, !PT ;  /* 0x0000000c06087812 */ /* 0x040fe200078efcff */
[----:B------:R-:W-:Y:S01]  /*0a80*/  IMAD.HI.U32 R5, R3, R5, R2 ;  /* 0x0000000503057227 */ /* 0x000fe200078e0002 */
[----:B------:R-:W-:-:S02]  /*0a90*/  LOP3.LUT R12, R6, 0x14, RZ, 0xfc, !PT ;  /* 0x00000014060c7812 */ /* 0x000fc400078efcff */
[----:B------:R-:W-:Y:S01]  /*0aa0*/  IABS R15, R8 ;  /* 0x00000008000f7213 */ /* 0x000fe20000000000 */
[----:B------:R-:W-:Y:S01]  /*0ab0*/  IMAD.HI.U32 R2, R7, R13, RZ ;  /* 0x0000000d07027227 */ /* 0x000fe200078e00ff */
[----:B------:R-:W-:Y:S02]  /*0ac0*/  IABS R19, R12 ;  /* 0x0000000c00137213 */ /* 0x000fe40000000000 */
[C---:B------:R-:W-:Y:S01]  /*0ad0*/  LOP3.LUT R14, R6.reuse, 0x18, RZ, 0xfc, !PT ;  /* 0x00000018060e7812 */ /* 0x040fe200078efcff */
[----:B------:R-:W-:Y:S01]  /*0ae0*/  IMAD.MOV R3, RZ, RZ, -R2 ;  /* 0x000000ffff037224 */ /* 0x000fe200078e0a02 */
[----:B------:R-:W-:Y:S01]  /*0af0*/  LOP3.LUT R26, R6, 0x30, RZ, 0xfc, !PT ;  /* 0x00000030061a7812 */ /* 0x000fe200078efcff */
[--C-:B------:R-:W-:Y:S01]  /*0b00*/  @!P0 IMAD.IADD R9, R9, 0x1, -R0.reuse ;  /* 0x0000000109098824 */ /* 0x100fe200078e0a00 */
[----:B------:R-:W-:Y:S01]  /*0b10*/  ISETP.GE.AND P0, PT, R8, RZ, PT ;  /* 0x000000ff0800720c */ /* 0x000fe20003f06270 */
[----:B------:R-:W-:Y:S01]  /*0b20*/  IMAD R13, R0, R3, R13 ;  /* 0x00000003000d7224 */ /* 0x000fe200078e020d */
[----:B------:R-:W-:Y:S01]  /*0b30*/  LOP3.LUT R3, R6, 0x10, RZ, 0xfc, !PT ;  /* 0x0000001006037812 */ /* 0x000fe200078efcff */
[--C-:B------:R-:W-:Y:S01]  /*0b40*/  @!P6 IMAD.IADD R11, R11, 0x1, -R0.reuse ;  /* 0x000000010b0be824 */ /* 0x100fe200078e0a00 */
[C---:B------:R-:W-:Y:S01]  /*0b50*/  ISETP.GT.U32.AND P1, PT, R0.reuse, R9, PT ;  /* 0x000000090000720c */ /* 0x040fe20003f24070 */
[----:B------:R-:W-:Y:S01]  /*0b60*/  @!P4 IMAD.IADD R37, R37, 0x1, -R0 ;  /* 0x000000012525c824 */ /* 0x000fe200078e0a00 */
[C---:B------:R-:W-:Y:S01]  /*0b70*/  ISETP.GT.U32.AND P4, PT, R0.reuse, R13, PT ;  /* 0x0000000d0000720c */ /* 0x040fe20003f84070 */
[----:B------:R-:W-:Y:S01]  /*0b80*/  IMAD.HI.U32 R2, R7, R15, RZ ;  /* 0x0000000f07027227 */ /* 0x000fe200078e00ff */
[----:B------:R-:W-:-:S02]  /*0b90*/  ISETP.GT.U32.AND P6, PT, R0, R11, PT ;  /* 0x0000000b0000720c */ /* 0x000fc40003fc4070 */
[----:B------:R-:W-:Y:S01]  /*0ba0*/  IABS R17, R3 ;  /* 0x0000000300117213 */ /* 0x000fe20000000000 */
[----:B------:R-:W-:Y:S01]  /*0bb0*/  IMAD.MOV R2, RZ, RZ, -R2 ;  /* 0x000000ffff027224 */ /* 0x000fe200078e0a02 */
[----:B------:R-:W-:Y:S01]  /*0bc0*/  IABS R21, R14 ;  /* 0x0000000e00157213 */ /* 0x000fe20000000000 */
[----:B------:R-:W-:Y:S01]  /*0bd0*/  VIADD R74, R66, UR7 ;  /* 0x00000007424a7c36 */ /* 0x000fe20008000000 */
[----:B------:R-:W-:Y:S01]  /*0be0*/  IABS R33, R26 ;  /* 0x0000001a00217213 */ /* 0x000fe20000000000 */
[----:B------:R-:W-:Y:S01]  /*0bf0*/  IMAD R15, R0, R2, R15 ;  /* 0x00000002000f7224 */ /* 0x000fe200078e020f */
[----:B------:R-:W-:Y:S01]  /*0c00*/  LOP3.LUT R2, R72, 0x40, RZ, 0xc0, !PT ;  /* 0x0000004048027812 */ /* 0x000fe200078ec0ff */
[--C-:B------:R-:W-:Y:S01]  /*0c10*/  @!P1 IMAD.IADD R9, R9, 0x1, -R0.reuse ;  /* 0x0000000109099824 */ /* 0x100fe200078e0a00 */
[----:B------:R-:W-:Y:S01]  /*0c20*/  ISETP.GE.AND P1, PT, R3, RZ, PT ;  /* 0x000000ff0300720c */ /* 0x000fe20003f26270 */
[----:B------:R-:W-:Y:S01]  /*0c30*/  @!P4 IMAD.IADD R13, R13, 0x1, -R0 ;  /* 0x000000010d0dc824 */ /* 0x000fe200078e0a00 */
[----:B------:R-:W-:Y:S01]  /*0c40*/  SHF.R.U32.HI R2, RZ, 0x4, R2 ;  /* 0x00000004ff027819 */ /* 0x000fe20000011602 */
[----:B------:R-:W-:Y:S01]  /*0c50*/  @!P6 IMAD.IADD R11, R11, 0x1, -R0 ;  /* 0x000000010b0be824 */ /* 0x000fe200078e0a00 */
[C---:B------:R-:W-:Y:S01]  /*0c60*/  ISETP.GT.U32.AND P6, PT, R0.reuse, R15, PT ;  /* 0x0000000f0000720c */ /* 0x040fe20003fc4070 */
[----:B------:R-:W-:Y:S01]  /*0c70*/  IMAD.HI.U32 R3, R7, R17, RZ ;  /* 0x0000001107037227 */ /* 0x000fe200078e00ff */
[----:B------:R-:W-:-:S02]  /*0c80*/  ISETP.GT.U32.AND P4, PT, R0, R13, PT ;  /* 0x0000000d0000720c */ /* 0x000fc40003f84070 */
[C---:B------:R-:W-:Y:S01]  /*0c90*/  LOP3.LUT R28, R6.reuse, 0x34, RZ, 0xfc, !PT ;  /* 0x00000034061c7812 */ /* 0x040fe200078efcff */
[----:B------:R-:W-:Y:S01]  /*0ca0*/  IMAD.MOV R8, RZ, RZ, -R3 ;  /* 0x000000ffff087224 */ /* 0x000fe200078e0a03 */
[----:B------:R-:W-:Y:S01]  /*0cb0*/  LOP3.LUT R10, R6, 0x38, RZ, 0xfc, !PT ;  /* 0x00000038060a7812 */ /* 0x000fe200078efcff */
[----:B------:R-:W-:Y:S01]  /*0cc0*/  IMAD R3, R83, 0x80, R2 ;  /* 0x0000008053037824 */ /* 0x000fe200078e0202 */
[----:B------:R-:W-:Y:S01]  /*0cd0*/  IABS R35, R28 ;  /* 0x0000001c00237213 */ /* 0x000fe20000000000 */
[----:B------:R-:W-:Y:S02]  /*0ce0*/  IMAD R17, R0, R8, R17 ;  /* 0x0000000800117224 */ /* 0x000fe400078e0211 */
[----:B------:R-:W-:-:S04]  /*0cf0*/  IMAD.HI.U32 R2, R7, R19, RZ ;  /* 0x0000001307027227 */ /* 0x000fc800078e00ff */
[--C-:B------:R-:W-:Y:S02]  /*0d00*/  @!P6 IMAD.IADD R15, R15, 0x1, -R0.reuse ;  /* 0x000000010f0fe824 */ /* 0x100fe400078e0a00 */
[----:B------:R-:W-:Y:S01]  /*0d10*/  @!P4 IMAD.IADD R13, R13, 0x1, -R0 ;  /* 0x000000010d0dc824 */ /* 0x000fe200078e0a00 */
[C---:B------:R-:W-:Y:S01]  /*0d20*/  ISETP.GT.U32.AND P4, PT, R0.reuse, R17, PT ;  /* 0x000000110000720c */ /* 0x040fe20003f84070 */
[----:B------:R-:W-:Y:S01]  /*0d30*/  IMAD.MOV R2, RZ, RZ, -R2 ;  /* 0x000000ffff027224 */ /* 0x000fe200078e0a02 */
[----:B------:R-:W-:Y:S01]  /*0d40*/  ISETP.GT.U32.AND P6, PT, R0, R15, PT ;  /* 0x0000000f0000720c */ /* 0x000fe20003fc4070 */
[----:B------:R-:W-:Y:S01]  /*0d50*/  @!P2 IMAD.MOV R9, RZ, RZ, -R9 ;  /* 0x000000ffff09a224 */ /* 0x000fe200078e0a09 */
[----:B------:R-:W-:Y:S01]  /*0d60*/  ISETP.GE.AND P2, PT, R18, RZ, PT ;  /* 0x000000ff1200720c */ /* 0x000fe20003f46270 */
[----:B------:R-:W-:Y:S01]  /*0d70*/  IMAD R19, R0, R2, R19 ;  /* 0x0000000200137224 */ /* 0x000fe200078e0213 */
[----:B------:R-:W-:Y:S01]  /*0d80*/  LOP3.LUT R18, R6, 0x20, RZ, 0xfc, !PT ;  /* 0x0000002006127812 */ /* 0x000fe200078efcff */
[----:B------:R-:W-:-:S03]  /*0d90*/  IMAD.HI.U32 R2, R7, R21, RZ ;  /* 0x0000001507027227 */ /* 0x000fc600078e00ff */
[----:B------:R-:W-:Y:S01]  /*0da0*/  IABS R25, R18 ;  /* 0x0000001200197213 */ /* 0x000fe20000000000 */
[----:B------:R-:W-:Y:S02]  /*0db0*/  IMAD.MOV R8, RZ, RZ, -R2 ;  /* 0x000000ffff087224 */ /* 0x000fe400078e0a02 */
[--C-:B------:R-:W-:Y:S02]  /*0dc0*/  @!P4 IMAD.IADD R17, R17, 0x1, -R0.reuse ;  /* 0x000000011111c824 */ /* 0x100fe400078e0a00 */
[----:B------:R-:W-:Y:S01]  /*0dd0*/  @!P6 IMAD.IADD R15, R15, 0x1, -R0 ;  /* 0x000000010f0fe824 */ /* 0x000fe200078e0a00 */
[C---:B------:R-:W-:Y:S01]  /*0de0*/  ISETP.GT.U32.AND P6, PT, R0.reuse, R19, PT ;  /* 0x000000130000720c */ /* 0x040fe20003fc4070 */
[C---:B------:R-:W-:Y:S01]  /*0df0*/  IMAD R21, R0.reuse, R8, R21 ;  /* 0x0000000800157224 */ /* 0x040fe200078e0215 */
[----:B------:R-:W-:Y:S01]  /*0e00*/  ISETP.GT.U32.AND P4, PT, R0, R17, PT ;  /* 0x000000110000720c */ /* 0x000fe20003f84070 */
[----:B------:R-:W-:-:S04]  /*0e10*/  IMAD.HI.U32 R2, R7, R25, RZ ;  /* 0x0000001907027227 */ /* 0x000fc800078e00ff */
[----:B------:R-:W-:Y:S02]  /*0e20*/  IMAD R83, R4, 0x40, R83 ;  /* 0x0000004004537824 */ /* 0x000fe400078e0253 */
[----:B------:R-:W-:-:S04]  /*0e30*/  IMAD.HI.U32 R4, R7, R23, RZ ;  /* 0x0000001707047227 */ /* 0x000fc800078e00ff */
[--C-:B------:R-:W-:Y:S02]  /*0e40*/  @!P6 IMAD.IADD R19, R19, 0x1, -R0.reuse ;  /* 0x000000011313e824 */ /* 0x100fe400078e0a00 */
[----:B------:R-:W-:Y:S01]  /*0e50*/  @!P4 IMAD.IADD R17, R17, 0x1, -R0 ;  /* 0x000000011111c824 */ /* 0x000fe200078e0a00 */
[C---:B------:R-:W-:Y:S01]  /*0e60*/  ISETP.GT.U32.AND P4, PT, R0.reuse, R21, PT ;  /* 0x000000150000720c */ /* 0x040fe20003f84070 */
[----:B------:R-:W-:Y:S01]  /*0e70*/  IMAD.MOV R8, RZ, RZ, -R2 ;  /* 0x000000ffff087224 */ /* 0x000fe200078e0a02 */
[----:B------:R-:W-:Y:S01]  /*0e80*/  ISETP.GT.U32.AND P6, PT, R0, R19, PT ;  /* 0x000000130000720c */ /* 0x000fe20003fc4070 */
[----:B------:R-:W-:-:S04]  /*0e90*/  IMAD.HI.U32 R2, R7, R27, RZ ;  /* 0x0000001b07027227 */ /* 0x000fc800078e00ff */
[----:B------:R-:W-:Y:S02]  /*0ea0*/  IMAD.MOV R4, RZ, RZ, -R4 ;  /* 0x000000ffff047224 */ /* 0x000fe400078e0a04 */
[C---:B------:R-:W-:Y:S01]  /*0eb0*/  IMAD R25, R0.reuse, R8, R25 ;  /* 0x0000000800197224 */ /* 0x040fe200078e0219 */
[----:B------:R-:W-:Y:S01]  /*0ec0*/  IABS R8, R10 ;  /* 0x0000000a00087213 */ /* 0x000fe20000000000 */
[----:B------:R-:W-:Y:S02]  /*0ed0*/  IMAD.MOV R2, RZ, RZ, -R2 ;  /* 0x000000ffff027224 */ /* 0x000fe400078e0a02 */
[C---:B------:R-:W-:Y:S02]  /*0ee0*/  IMAD R23, R0.reuse, R4, R23 ;  /* 0x0000000400177224 */ /* 0x040fe400078e0217 */
[----:B------:R-:W-:Y:S01]  /*0ef0*/  @!P4 IMAD.IADD R21, R21, 0x1, -R0 ;  /* 0x000000011515c824 */ /* 0x000fe200078e0a00 */
[C---:B------:R-:W-:Y:S01]  /*0f00*/  ISETP.GT.U32.AND P4, PT, R0.reuse, R25, PT ;  /* 0x000000190000720c */ /* 0x040fe20003f84070 */
[----:B------:R-:W-:-:S02]  /*0f10*/  IMAD R27, R0, R2, R27 ;  /* 0x00000002001b7224 */ /* 0x000fc400078e021b */
[----:B------:R-:W-:-:S04]  /*0f20*/  IMAD.HI.U32 R2, R7, R29, RZ ;  /* 0x0000001d07027227 */ /* 0x000fc800078e00ff */
[----:B------:R-:W-:Y:S01]  /*0f30*/  @!P6 IMAD.IADD R19, R19, 0x1, -R0 ;  /* 0x000000011313e824 */ /* 0x000fe200078e0a00 */
[C---:B------:R-:W-:Y:S01]  /*0f40*/  ISETP.GT.U32.AND P6, PT, R0.reuse, R23, PT ;  /* 0x000000170000720c */ /* 0x040fe20003fc4070 */
[----:B------:R-:W-:Y:S02]  /*0f50*/  IMAD.MOV R2, RZ, RZ, -R2 ;  /* 0x000000ffff027224 */ /* 0x000fe400078e0a02 */
[----:B------:R-:W-:Y:S01]  /*0f60*/  @!P2 IMAD.MOV R37, RZ, RZ, -R37 ;  /* 0x000000ffff25a224 */ /* 0x000fe200078e0a25 */
[C---:B------:R-:W-:Y:S01]  /*0f70*/  ISETP.GT.U32.AND P2, PT, R0.reuse, R21, PT ;  /* 0x000000150000720c */ /* 0x040fe20003f44070 */
[C---:B------:R-:W-:Y:S02]  /*0f80*/  IMAD R29, R0.reuse, R2, R29 ;  /* 0x00000002001d7224 */ /* 0x040fe400078e021d */
[----:B------:R-:W-:Y:S02]  /*0f90*/  @!P4 IMAD.IADD R25, R25, 0x1, -R0 ;  /* 0x000000011919c824 */ /* 0x000fe400078e0a00 */
[----:B------:R-:W-:Y:S01]  /*0fa0*/  IMAD.HI.U32 R2, R7, R31, RZ ;  /* 0x0000001f07027227 */ /* 0x000fe200078e00ff */
[----:B------:R-:W-:-:S03]  /*0fb0*/  ISETP.GT.U32.AND P4, PT, R0, R29, PT ;  /* 0x0000001d0000720c */ /* 0x000fc60003f84070 */
[----:B------:R-:W-:Y:S01]  /*0fc0*/  @!P6 IMAD.IADD R23, R23, 0x1, -R0 ;  /* 0x000000011717e824 */ /* 0x000fe200078e0a00 */
[----:B------:R-:W-:Y:S01]  /*0fd0*/  ISETP.GT.U32.AND P6, PT, R0, R27, PT ;  /* 0x0000001b0000720c */ /* 0x000fe20003fc4070 */
[----:B------:R-:W-:Y:S02]  /*0fe0*/  IMAD.MOV R2, RZ, RZ, -R2 ;  /* 0x000000ffff027224 */ /* 0x000fe400078e0a02 */
[----:B------:R-:W-:-:S04]  /*0ff0*/  IMAD.HI.U32 R4, R7, R33, RZ ;  /* 0x0000002107047227 */ /* 0x000fc800078e00ff */
[C---:B------:R-:W-:Y:S01]  /*1000*/  IMAD R31, R0.reuse, R2, R31 ;  /* 0x00000002001f7224 */ /* 0x040fe200078e021f */
[----:B------:R-:W-:Y:S01]  /*1010*/  IABS R2, R83 ;  /* 0x0000005300027213 */ /* 0x000fe20000000000 */
[--C-:B------:R-:W-:Y:S01]  /*1020*/  @!P4 IMAD.IADD R29, R29, 0x1, -R0.reuse ;  /* 0x000000011d1dc824 */ /* 0x100fe200078e0a00 */
[C---:B------:R-:W-:Y:S01]  /*1030*/  ISETP.GT.U32.AND P4, PT, R0.reuse, R25, PT ;  /* 0x000000190000720c */ /* 0x040fe20003f84070 */
[----:B------:R-:W-:Y:S01]  /*1040*/  @!P3 IMAD.MOV R11, RZ, RZ, -R11 ;  /* 0x000000ffff0bb224 */ /* 0x000fe200078e0a0b */
[C---:B------:R-:W-:Y:S01]  /*1050*/  ISETP.GT.U32.AND P3, PT, R0.reuse, R23, PT ;  /* 0x000000170000720c */ /* 0x040fe20003f64070 */
[----:B------:R-:W-:Y:S01]  /*1060*/  @!P6 IMAD.IADD R27, R27, 0x1, -R0 ;  /* 0x000000011b1be824 */ /* 0x000fe200078e0a00 */
[C---:B------:R-:W-:Y:S01]  /*1070*/  ISETP.GT.U32.AND P6, PT, R0.reuse, R31, PT ;  /* 0x0000001f0000720c */ /* 0x040fe20003fc4070 */
[----:B------:R-:W-:Y:S01]  /*1080*/  @!P0 IMAD.MOV R15, RZ, RZ, -R15 ;  /* 0x000000ffff0f8224 */ /* 0x000fe200078e0a0f */
[----:B------:R-:W-:Y:S01]  /*1090*/  ISETP.GT.U32.AND P0, PT, R0, R29, PT ;  /* 0x0000001d0000720c */ /* 0x000fe20003f04070 */
[----:B------:R-:W-:-:S02]  /*10a0*/  IMAD.MOV R4, RZ, RZ, -R4 ;  /* 0x000000ffff047224 */ /* 0x000fc400078e0a04 */
[----:B------:R-:W-:-:S04]  /*10b0*/  IMAD.HI.U32 R6, R7, R35, RZ ;  /* 0x0000002307067227 */ /* 0x000fc800078e00ff */
[C---:B------:R-:W-:Y:S01]  /*10c0*/  IMAD R33, R0.reuse, R4, R33 ;  /* 0x0000000400217224 */ /* 0x040fe200078e0221 */
[----:B------:R-:W-:Y:S01]  /*10d0*/  LOP3.LUT R4, RZ, R93, RZ, 0x33, !PT ;  /* 0x0000005dff047212 */ /* 0x000fe200078e33ff */
[----:B------:R-:W-:Y:S02]  /*10e0*/  IMAD.MOV R6, RZ, RZ, -R6 ;  /* 0x000000ffff067224 */ /* 0x000fe400078e0a06 */
[----:B------:R-:W-:Y:S01]  /*10f0*/  @!P5 IMAD.MOV R13, RZ, RZ, -R13 ;  /* 0x000000ffff0dd224 */ /* 0x000fe200078e0a0d */
[----:B------:R-:W-:Y:S01]  /*1100*/  ISETP.GT.U32.AND P5, PT, R0, R27, PT ;  /* 0x0000001b0000720c */ /* 0x000fe20003fa4070 */
[----:B------:R-:W-:-:S04]  /*1110*/  IMAD.HI.U32 R7, R7, R8, RZ ;  /* 0x0000000807077227 */ /* 0x000fc800078e00ff */
[--C-:B------:R-:W-:Y:S01]  /*1120*/  @!P2 IMAD.IADD R21, R21, 0x1, -R0.reuse ;  /* 0x000000011515a824 */ /* 0x100fe200078e0a00 */
[C---:B------:R-:W-:Y:S01]  /*1130*/  ISETP.GT.U32.AND P2, PT, R0.reuse, R33, PT ;  /* 0x000000210000720c */ /* 0x040fe20003f44070 */
[C---:B------:R-:W-:Y:S02]  /*1140*/  IMAD R35, R0.reuse, R6, R35 ;  /* 0x0000000600237224 */ /* 0x040fe400078e0223 */
[----:B------:R-:W-:Y:S02]  /*1150*/  IMAD.MOV R7, RZ, RZ, -R7 ;  /* 0x000000ffff077224 */ /* 0x000fe400078e0a07 */
[--C-:B------:R-:W-:Y:S02]  /*1160*/  @!P6 IMAD.IADD R31, R31, 0x1, -R0.reuse ;  /* 0x000000011f1fe824 */ /* 0x100fe400078e0a00 */
[--C-:B------:R-:W-:Y:S01]  /*1170*/  @!P3 IMAD.IADD R23, R23, 0x1, -R0.reuse ;  /* 0x000000011717b824 */ /* 0x100fe200078e0a00 */
[----:B------:R-:W-:Y:S01]  /*1180*/  ISETP.GT.U32.AND P3, PT, R0, R35, PT ;  /* 0x000000230000720c */ /* 0x000fe20003f64070 */
[----:B------:R-:W-:Y:S01]  /*1190*/  @!P0 IMAD.IADD R29, R29, 0x1, -R0 ;  /* 0x000000011d1d8824 */ /* 0x000fe200078e0a00 */
[----:B------:R-:W-:Y:S01]  /*11a0*/  ISETP.GE.AND P0, PT, R14, RZ, PT ;  /* 0x000000ff0e00720c */ /* 0x000fe20003f06270 */
[C---:B------:R-:W-:Y:S01]  /*11b0*/  IMAD R7, R0.reuse, R7, R8 ;  /* 0x0000000700077224 */ /* 0x040fe200078e0208 */
[----:B------:R-:W-:Y:S01]  /*11c0*/  ISETP.GT.U32.AND P6, PT, R0, R31, PT ;  /* 0x0000001f0000720c */ /* 0x000fe20003fc4070 */
[----:B------:R-:W-:-:S04]  /*11d0*/  IMAD.HI.U32 R5, R5, R2, RZ ;  /* 0x0000000205057227 */ /* 0x000fc800078e00ff */
[----:B------:R-:W-:Y:S02]  /*11e0*/  IMAD.MOV R5, RZ, RZ, -R5 ;  /* 0x000000ffff057224 */ /* 0x000fe400078e0a05 */
[--C-:B------:R-:W-:Y:S01]  /*11f0*/  @!P5 IMAD.IADD R27, R27, 0x1, -R0.reuse ;  /* 0x000000011b1bd824 */ /* 0x100fe200078e0a00 */
[----:B------:R-:W-:Y:S01]  /*1200*/  ISETP.GT.U32.AND P5, PT, R0, R7, PT ;  /* 0x000000070000720c */ /* 0x000fe20003fa4070 */
[--C-:B------:R-:W-:Y:S01]  /*1210*/  @!P2 IMAD.IADD R33, R33, 0x1, -R0.reuse ;  /* 0x000000012121a824 */ /* 0x100fe200078e0a00 */
[----:B------:R-:W-:Y:S01]  /*1220*/  ISETP.GE.AND P2, PT, R18, RZ, PT ;  /* 0x000000ff1200720c */ /* 0x000fe20003f46270 */
[----:B------:R-:W-:Y:S01]  /*1230*/  @!P4 IMAD.IADD R25, R25, 0x1, -R0 ;  /* 0x000000011919c824 */ /* 0x000fe200078e0a00 */
[----:B------:R-:W-:Y:S01]  /*1240*/  ISETP.GE.AND P4, PT, R12, RZ, PT ;  /* 0x000000ff0c00720c */ /* 0x000fe20003f86270 */
[----:B------:R-:W-:Y:S02]  /*1250*/  IMAD R2, R39, R5, R2 ;  /* 0x0000000527027224 */ /* 0x000fe400078e0202 */
[----:B------:R-:W-:Y:S01]  /*1260*/  @!P1 IMAD.MOV R17, RZ, RZ, -R17 ;  /* 0x000000ffff119224 */ /* 0x000fe200078e0a11 */
[----:B------:R-:W-:Y:S01]  /*1270*/  ISETP.GT.U32.AND P1, PT, R0, R33, PT ;  /* 0x000000210000720c */ /* 0x000fe20003f24070 */
[--C-:B------:R-:W-:Y:S01]  /*1280*/  @!P3 IMAD.IADD R35, R35, 0x1, -R0.reuse ;  /* 0x000000012323b824 */ /* 0x100fe200078e0a00 */
[----:B------:R-:W-:Y:S01]  /*1290*/  ISETP.GT.U32.AND P3, PT, R39, R2, PT ;  /* 0x000000022700720c */ /* 0x000fe20003f64070 */
[----:B------:R-:W-:Y:S01]  /*12a0*/  @!P0 IMAD.MOV R21, RZ, RZ, -R21 ;  /* 0x000000ffff158224 */ /* 0x000fe200078e0a15 */
[----:B------:R-:W-:Y:S01]  /*12b0*/  ISETP.GE.AND P0, PT, R20, RZ, PT ;  /* 0x000000ff1400720c */ /* 0x000fe20003f06270 */
[--C-:B------:R-:W-:Y:S01]  /*12c0*/  @!P6 IMAD.IADD R31, R31, 0x1, -R0.reuse ;  /* 0x000000011f1fe824 */ /* 0x100fe200078e0a00 */
[----:B------:R-:W-:Y:S01]  /*12d0*/  ISETP.GE.AND P6, PT, R16, RZ, PT ;  /* 0x000000ff1000720c */ /* 0x000fe20003fc6270 */
[----:B------:R-:W-:Y:S01]  /*12e0*/  @!P5 IMAD.IADD R7, R7, 0x1, -R0 ;  /* 0x000000010707d824 */ /* 0x000fe200078e0a00 */
[----:B------:R-:W-:Y:S01]  /*12f0*/  ISETP.GT.U32.AND P5, PT, R0, R35, PT ;  /* 0x000000230000720c */ /* 0x000fe20003fa4070 */
[----:B------:R-:W-:-:S02]  /*1300*/  @!P4 IMAD.MOV R19, RZ, RZ, -R19 ;  /* 0x000000ffff13c224 */ /* 0x000fc400078e0a13 */
[----:B------:R-:W-:Y:S01]  /*1310*/  @!P2 IMAD.MOV R25, RZ, RZ, -R25 ;  /* 0x000000ffff19a224 */ /* 0x000fe200078e0a19 */
[----:B------:R-:W-:Y:S01]  /*1320*/  ISETP.GT.U32.AND P4, PT, R0, R7, PT ;  /* 0x000000070000720c */ /* 0x000fe20003f84070 */
[--C-:B------:R-:W-:Y:S01]  /*1330*/  @!P1 IMAD.IADD R33, R33, 0x1, -R0.reuse ;  /* 0x0000000121219824 */ /* 0x100fe200078e0a00 */
[----:B------:R-:W-:Y:S01]  /*1340*/  ISETP.GE.AND P1, PT, R24, RZ, PT ;  /* 0x000000ff1800720c */ /* 0x000fe20003f26270 */
[----:B------:R-:W-:Y:S01]  /*1350*/  @!P3 IMAD.IADD R2, R2, 0x1, -R39 ;  /* 0x000000010202b824 */ /* 0x000fe200078e0a27 */
[----:B------:R-:W-:Y:S01]  /*1360*/  ISETP.GE.AND P3, PT, R22, RZ, PT ;  /* 0x000000ff1600720c */ /* 0x000fe20003f66270 */
[----:B------:R-:W-:Y:S01]  /*1370*/  @!P0 IMAD.MOV R27, RZ, RZ, -R27 ;  /* 0x000000ffff1b8224 */ /* 0x000fe200078e0a1b */
[----:B------:R-:W-:Y:S01]  /*1380*/  ISETP.GE.AND P0, PT, R10, RZ, PT ;  /* 0x000000ff0a00720c */ /* 0x000fe20003f06270 */
[----:B------:R-:W-:Y:S01]  /*1390*/  @!P6 IMAD.MOV R23, RZ, RZ, -R23 ;  /* 0x000000ffff17e224 */ /* 0x000fe200078e0a17 */
[----:B------:R-:W-:Y:S01]  /*13a0*/  ISETP.GT.U32.AND P6, PT, R39, R2, PT ;  /* 0x000000022700720c */ /* 0x000fe20003fc4070 */
[--C-:B------:R-:W-:Y:S01]  /*13b0*/  @!P5 IMAD.IADD R35, R35, 0x1, -R0.reuse ;  /* 0x000000012323d824 */ /* 0x100fe200078e0a00 */
[----:B------:R-:W-:Y:S01]  /*13c0*/  ISETP.GE.AND P5, PT, R26, RZ, PT ;  /* 0x000000ff1a00720c */ /* 0x000fe20003fa6270 */
[----:B------:R-:W-:Y:S01]  /*13d0*/  IMAD.SHL.U32 R22, R131, 0x4, RZ ;  /* 0x0000000483167824 */ /* 0x000fe200078e00ff */
[----:B------:R-:W-:Y:S01]  /*13e0*/  ISETP.GE.AND P2, PT, R81, R132, PT ;  /* 0x000000845100720c */ /* 0x000fe20003f46270 */
[----:B------:R-:W-:Y:S01]  /*13f0*/  @!P4 IMAD.IADD R7, R7, 0x1, -R0 ;  /* 0x000000010707c824 */ /* 0x000fe200078e0a00 */
[----:B------:R-:W-:Y:S01]  /*1400*/  ISETP.GE.AND P4, PT, R28, RZ, PT ;  /* 0x000000ff1c00720c */ /* 0x000fe20003f86270 */
[----:B------:R-:W-:Y:S01]  /*1410*/  @!P1 IMAD.MOV R31, RZ, RZ, -R31 ;  /* 0x000000ffff1f9224 */ /* 0x000fe200078e0a1f */
[----:B------:R-:W-:Y:S01]  /*1420*/  ISETP.GE.AND P1, PT, R83, RZ, PT ;  /* 0x000000ff5300720c */ /* 0x000fe20003f26270 */
[----:B------:R-:W-:-:S02]  /*1430*/  @!P3 IMAD.MOV R29, RZ, RZ, -R29 ;  /* 0x000000ffff1db224 */ /* 0x000fc400078e0a1d */
[----:B------:R-:W-:Y:S01]  /*1440*/  @!P0 IMAD.MOV R7, RZ, RZ, -R7 ;  /* 0x000000ffff078224 */ /* 0x000fe200078e0a07 */
[----:B------:R-:W-:Y:S01]  /*1450*/  ISETP.NE.AND P0, PT, R92, RZ, PT ;  /* 0x000000ff5c00720c */ /* 0x000fe20003f05270 */
[----:B------:R-:W-:Y:S01]  /*1460*/  @!P6 IMAD.IADD R2, R2, 0x1, -R39 ;  /* 0x000000010202e824 */ /* 0x000fe200078e0a27 */
[----:B------:R-:W-:Y:S01]  /*1470*/  ISETP.GT.AND P6, PT, R89, 0x1f, PT ;  /* 0x0000001f5900780c */ /* 0x000fe20003fc4270 */
[----:B------:R-:W-:Y:S01]  /*1480*/  @!P5 IMAD.MOV R33, RZ, RZ, -R33 ;  /* 0x000000ffff21d224 */ /* 0x000fe200078e0a21 */
[-C--:B------:R-:W-:Y:S01]  /*1490*/  ISETP.GE.AND P5, PT, R67, R132.reuse, PT ;  /* 0x000000844300720c */ /* 0x080fe20003fa6270 */
[----:B------:R-:W-:Y:S01]  /*14a0*/  IMAD.SHL.U32 R20, R127, 0x4, RZ ;  /* 0x000000047f147824 */ /* 0x000fe200078e00ff */
[----:B------:R-:W-:Y:S01]  /*14b0*/  SEL R0, RZ, 0x4, !P6 ;  /* 0x00000004ff007807 */ /* 0x000fe20007000000 */
[----:B------:R-:W-:Y:S01]  /*14c0*/  @!P4 IMAD.MOV R35, RZ, RZ, -R35 ;  /* 0x000000ffff23c224 */ /* 0x000fe200078e0a23 */
[----:B------:R-:W-:Y:S01]  /*14d0*/  ISETP.GE.AND P4, PT, R69, R132, PT ;  /* 0x000000844500720c */ /* 0x000fe20003f86270 */
[----:B------:R-:W-:Y:S01]  /*14e0*/  @!P1 IMAD.MOV R2, RZ, RZ, -R2 ;  /* 0x000000ffff029224 */ /* 0x000fe200078e0a02 */
[----:B------:R-:W-:Y:S01]  /*14f0*/  SEL R5, R0, RZ, !P2 ;  /* 0x000000ff00057207 */ /* 0x000fe20005000000 */
[----:B------:R-:W-:Y:S01]  /*1500*/  IMAD.SHL.U32 R16, R72, 0x10, RZ ;  /* 0x0000001048107824 */ /* 0x000fe200078e00ff */
[----:B------:R-:W-:Y:S01]  /*1510*/  ISETP.NE.AND P2, PT, R93, RZ, PT ;  /* 0x000000ff5d00720c */ /* 0x000fe20003f45270 */
[----:B------:R-:W-:Y:S01]  /*1520*/  IMAD.SHL.U32 R18, R129, 0x4, RZ ;  /* 0x0000000481127824 */ /* 0x000fe200078e00ff */
[----:B------:R-:W-:-:S02]  /*1530*/  @!P0 LOP3.LUT R2, RZ, R92, RZ, 0x33, !PT ;  /* 0x0000005cff028212 */ /* 0x000fc400078e33ff */
[C---:B------:R-:W-:Y:S02]  /*1540*/  SEL R90, R4.reuse, R9, !P2 ;  /* 0x00000009045a7207 */ /* 0x040fe40005000000 */
[----:B------:R-:W-:Y:S01]  /*1550*/  SEL R91, R4, R11, !P2 ;  /* 0x0000000b045b7207 */ /* 0x000fe20005000000 */
[----:B------:R-:W-:Y:S01]  /*1560*/  IMAD R133, R2, R133, RZ ;  /* 0x0000008502857224 */ /* 0x000fe200078e02ff */
[----:B------:R-:W-:Y:S01]  /*1570*/  SEL R96, R4, R13, !P2 ;  /* 0x0000000d04607207 */ /* 0x000fe20005000000 */
[----:B------:R-:W-:Y:S01]  /*1580*/  IMAD R90, R90, UR5, RZ ;  /* 0x000000055a5a7c24 */ /* 0x000fe2000f8e02ff */
[C---:B------:R-:W-:Y:S01]  /*1590*/  SEL R97, R4.reuse, R15, !P2 ;  /* 0x0000000f04617207 */ /* 0x040fe20005000000 */
[----:B------:R-:W-:Y:S01]  /*15a0*/  IMAD.SHL.U32 R88, R133, 0x4, RZ ;  /* 0x0000000485587824 */ /* 0x000fe200078e00ff */
[C---:B------:R-:W-:Y:S01]  /*15b0*/  SEL R98, R4.reuse, R17, !P2 ;  /* 0x0000001104627207 */ /* 0x040fe20005000000 */
[----:B------:R-:W-:Y:S01]  /*15c0*/  IMAD R91, R91, UR5, RZ ;  /* 0x000000055b5b7c24 */ /* 0x000fe2000f8e02ff */
[----:B------:R-:W-:Y:S01]  /*15d0*/  SEL R99, R4, R19, !P2 ;  /* 0x0000001304637207 */ /* 0x000fe20005000000 */
[----:B------:R-:W-:Y:S01]  /*15e0*/  IMAD R96, R96, UR5, RZ ;  /* 0x0000000560607c24 */ /* 0x000fe2000f8e02ff */
        /* <DEDUP_REMOVED lines=20> */
[----:B------:R-:W-:Y:S01]  /*1730*/  ISETP.NE.U32.AND P2, PT, R5, RZ, PT ;  /* 0x000000ff0500720c */ /* 0x000fe20003f45070 */
[----:B------:R-:W-:Y:S01]  /*1740*/  IMAD R123, R123, UR5, RZ ;  /* 0x000000057b7b7c24 */ /* 0x000fe2000f8e02ff */
[----:B------:R-:W-:Y:S01]  /*1750*/  SEL R5, R0, RZ, !P5 ;  /* 0x000000ff00057207 */ /* 0x000fe20006800000 */
[----:B------:R-:W-:Y:S01]  /*1760*/  IMAD R124, R124, UR5, RZ ;  /* 0x000000057c7c7c24 */ /* 0x000fe2000f8e02ff */
[----:B------:R-:W-:Y:S01]  /*1770*/  SEL R4, R0, RZ, !P4 ;  /* 0x000000ff00047207 */ /* 0x000fe20006000000 */
[----:B------:R-:W-:Y:S01]  /*1780*/  IMAD R125, R125, UR5, RZ ;  /* 0x000000057d7d7c24 */ /* 0x000fe2000f8e02ff */
[----:B------:R-:W-:Y:S01]  /*1790*/  ISETP.NE.U32.AND P1, PT, R5, RZ, PT ;  /* 0x000000ff0500720c */ /* 0x000fe20003f25070 */
[----:B------:R-:W-:Y:S01]  /*17a0*/  IMAD R5, R94, 0x2, R129 ;  /* 0x000000025e057824 */ /* 0x000fe200078e0281 */
[----:B------:R-:W-:-:S02]  /*17b0*/  IADD3 R112, P5, R88, UR8, RZ ;  /* 0x0000000858707c10 */ /* 0x000fc4000ffbe0ff */
[----:B------:R-:W-:Y:S01]  /*17c0*/  ISETP.NE.U32.AND P4, PT, R4, RZ, PT ;  /* 0x000000ff0400720c */ /* 0x000fe20003f85070 */
[C---:B------:R-:W-:Y:S01]  /*17d0*/  IMAD R7, R94.reuse, 0x2, R5 ;  /* 0x000000025e077824 */ /* 0x040fe200078e0205 */
[----:B------:R-:W-:Y:S02]  /*17e0*/  LEA.HI.X.SX32 R4, R133, UR9, 0x2, P5 ;  /* 0x0000000985047c11 */ /* 0x000fe4000a8f16ff */
[C---:B------:R-:W-:Y:S01]  /*17f0*/  LEA R100, P5, R5.reuse, R112, 0x2 ;  /* 0x0000007005647211 */ /* 0x040fe200078a10ff */
[----:B------:R-:W-:Y:S01]  /*1800*/  IMAD R9, R94, 0x2, R7 ;  /* 0x000000025e097824 */ /* 0x000fe200078e0207 */
[----:B------:R-:W-:Y:S02]  /*1810*/  ISETP.GE.AND P6, PT, R64, R132, PT ;  /* 0x000000844000720c */ /* 0x000fe40003fc6270 */
[----:B------:R-:W-:Y:S02]  /*1820*/  LEA.HI.X.SX32 R101, R5, R4, 0x2, P5 ;  /* 0x0000000405657211 */ /* 0x000fe400028f16ff */
[----:B------:R-:W-:-:S02]  /*1830*/  LEA R24, P5, R9, R112, 0x2 ;  /* 0x0000007009187211 */ /* 0x000fc400078a10ff */
[----:B------:R-:W-:Y:S02]  /*1840*/  SEL R6, R0, RZ, !P6 ;  /* 0x000000ff00067207 */ /* 0x000fe40007000000 */
[----:B------:R-:W-:Y:S01]  /*1850*/  LEA.HI.X.SX32 R25, R9, R4, 0x2, P5 ;  /* 0x0000000409197211 */ /* 0x000fe200028f16ff */
[----:B------:R-:W-:Y:S01]  /*1860*/  IMAD R9, R94, 0x2, R9 ;  /* 0x000000025e097824 */ /* 0x000fe200078e0209 */
[----:B------:R-:W-:Y:S02]  /*1870*/  LEA R152, P5, R77, R112, 0x2 ;  /* 0x000000704d987211 */ /* 0x000fe400078a10ff */
[----:B------:R-:W-:Y:S02]  /*1880*/  ISETP.GE.AND P6, PT, R65, R132, PT ;  /* 0x000000844100720c */ /* 0x000fe40003fc6270 */
[----:B------:R-:W-:Y:S02]  /*1890*/  ISETP.NE.U32.AND P3, PT, R6, RZ, PT ;  /* 0x000000ff0600720c */ /* 0x000fe40003f65070 */
[----:B------:R-:W-:-:S02]  /*18a0*/  LEA.HI.X.SX32 R153, R77, R4, 0x2, P5 ;  /* 0x000000044d997211 */ /* 0x000fc400028f16ff */
[----:B------:R-:W-:Y:S02]  /*18b0*/  SEL R6, R0, RZ, !P6 ;  /* 0x000000ff00067207 */ /* 0x000fe40007000000 */
[-C--:B------:R-:W-:Y:S02]  /*18c0*/  LEA R148, P5, R73, R112.reuse, 0x2 ;  /* 0x0000007049947211 */ /* 0x080fe400078a10ff */
[----:B------:R-:W-:Y:S02]  /*18d0*/  LEA R102, P6, R7, R112, 0x2 ;  /* 0x0000007007667211 */ /* 0x000fe400078c10ff */
[-C--:B------:R-:W-:Y:S02]  /*18e0*/  LEA.HI.X.SX32 R149, R73, R4.reuse, 0x2, P5 ;  /* 0x0000000449957211 */ /* 0x080fe400028f16ff */
[----:B------:R-:W-:Y:S02]  /*18f0*/  LEA.HI.X.SX32 R103, R7, R4, 0x2, P6 ;  /* 0x0000000407677211 */ /* 0x000fe400030f16ff */
[----:B------:R-:W-:-:S02]  /*1900*/  IADD3 R144, P5, R61, R112, RZ ;  /* 0x000000703d907210 */ /* 0x000fc40007fbe0ff */
[----:B------:R-:W-:Y:S02]  /*1910*/  LEA R114, P6, R79, R112, 0x2 ;  /* 0x000000704f727211 */ /* 0x000fe400078c10ff */
[-C--:B------:R-:W-:Y:S02]  /*1920*/  LEA.HI.X.SX32 R145, R141, R4.reuse, 0x2, P5 ;  /* 0x000000048d917211 */ /* 0x080fe400028f16ff */
[----:B------:R-:W-:Y:S02]  /*1930*/  LEA.HI.X.SX32 R115, R79, R4, 0x2, P6 ;  /* 0x000000044f737211 */ /* 0x000fe400030f16ff */
[-C--:B------:R-:W-:Y:S02]  /*1940*/  LEA R48, P5, R9, R112.reuse, 0x2 ;  /* 0x0000007009307211 */ /* 0x080fe400078a10ff */
[----:B------:R-:W-:Y:S02]  /*1950*/  LEA R150, P6, R75, R112, 0x2 ;  /* 0x000000704b967211 */ /* 0x000fe400078c10ff */
[----:B------:R-:W-:-:S02]  /*1960*/  LEA.HI.X.SX32 R49, R9, R4, 0x2, P5 ;  /* 0x0000000409317211 */ /* 0x000fc400028f16ff */
[----:B------:R-:W-:Y:S02]  /*1970*/  LEA.HI.X.SX32 R151, R75, R4, 0x2, P6 ;  /* 0x000000044b977211 */ /* 0x000fe400030f16ff */
[-C--:B------:R-:W-:Y:S02]  /*1980*/  IADD3 R104, P5, R58, R112.reuse, RZ ;  /* 0x000000703a687210 */ /* 0x080fe40007fbe0ff */
[----:B------:R-:W-:Y:S02]  /*1990*/  LEA R146, P6, R71, R112, 0x2 ;  /* 0x0000007047927211 */ /* 0x000fe400078c10ff */
[-C--:B------:R-:W-:Y:S02]  /*19a0*/  LEA.HI.X.SX32 R105, R137, R4.reuse, 0x2, P5 ;  /* 0x0000000489697211 */ /* 0x080fe400028f16ff */
[----:B------:R-:W-:Y:S02]  /*19b0*/  LEA.HI.X.SX32 R147, R71, R4, 0x2, P6 ;  /* 0x0000000447937211 */ /* 0x000fe400030f16ff */
[----:B------:R-:W-:-:S02]  /*19c0*/  IADD3 R106, P5, R56, R112, RZ ;  /* 0x00000070386a7210 */ /* 0x000fc40007fbe0ff */
[----:B------:R-:W-:Y:S02]  /*19d0*/  IADD3 R142, P6, R60, R112, RZ ;  /* 0x000000703c8e7210 */ /* 0x000fe40007fde0ff */
[-C--:B------:R-:W-:Y:S02]  /*19e0*/  LEA.HI.X.SX32 R107, R135, R4.reuse, 0x2, P5 ;  /* 0x00000004876b7211 */ /* 0x080fe400028f16ff */
[----:B------:R-:W-:Y:S02]  /*19f0*/  LEA.HI.X.SX32 R143, R139, R4, 0x2, P6 ;  /* 0x000000048b8f7211 */ /* 0x000fe400030f16ff */
[----:B------:R-:W-:Y:S02]  /*1a00*/  IADD3 R108, P5, R22, R112, RZ ;  /* 0x00000070166c7210 */ /* 0x000fe40007fbe0ff */
[----:B------:R-:W-:Y:S02]  /*1a10*/  IADD3 R32, P6, R62, UR10, RZ ;  /* 0x0000000a3e207c10 */ /* 0x000fe4000ffde0ff */
[----:B------:R-:W-:-:S02]  /*1a20*/  LEA.HI.X.SX32 R109, R131, R4, 0x2, P5 ;  /* 0x00000004836d7211 */ /* 0x000fc400028f16ff */
[----:B------:R-:W-:Y:S02]  /*1a30*/  LEA.HI.X.SX32 R2, R126, UR11, 0x2, P6 ;  /* 0x0000000b7e027c11 */ /* 0x000fe4000b0f16ff */
[----:B------:R-:W-:Y:S02]  /*1a40*/  IADD3 R110, P5, R20, R112, RZ ;  /* 0x00000070146e7210 */ /* 0x000fe40007fbe0ff */
[C---:B------:R-:W-:Y:S02]  /*1a50*/  LEA R86, P6, R90.reuse, R32, 0x2 ;  /* 0x000000205a567211 */ /* 0x040fe400078c10ff */
[----:B------:R-:W-:Y:S02]  /*1a60*/  LEA.HI.X.SX32 R111, R127, R4, 0x2, P5 ;  /* 0x000000047f6f7211 */ /* 0x000fe400028f16ff */
[----:B------:R-:W-:Y:S02]  /*1a70*/  LEA R28, P5, R91, R32, 0x2 ;  /* 0x000000205b1c7211 */ /* 0x000fe400078a10ff */
[----:B------:R-:W-:-:S02]  /*1a80*/  LEA.HI.X.SX32 R87, R90, R2, 0x2, P6 ;  /* 0x000000025a577211 */ /* 0x000fc400030f16ff */
[C---:B------:R-:W-:Y:S02]  /*1a90*/  LEA R84, P6, R96.reuse, R32, 0x2 ;  /* 0x0000002060547211 */ /* 0x040fe400078c10ff */
[----:B------:R-:W-:Y:S02]  /*1aa0*/  LEA.HI.X.SX32 R29, R91, R2, 0x2, P5 ;  /* 0x000000025b1d7211 */ /* 0x000fe400028f16ff */
        /* <DEDUP_REMOVED lines=22> */
[----:B------:R-:W-:Y:S02]  /*1c10*/  LEA R44, P6, R124, R32, 0x2 ;  /* 0x000000207c2c7211 */ /* 0x000fe400078c10ff */
[----:B------:R-:W-:Y:S02]  /*1c20*/  LOP3.LUT R16, R16, 0x70, RZ, 0xc0, !PT ;  /* 0x0000007010107812 */ /* 0x000fe400078ec0ff */
[----:B------:R-:W-:Y:S02]  /*1c30*/  LEA.HI.X.SX32 R31, R123, R2, 0x2, P5 ;  /* 0x000000027b1f7211 */ /* 0x000fe400028f16ff */
[----:B------:R-:W-:Y:S01]  /*1c40*/  LEA R32, P5, R125, R32, 0x2 ;  /* 0x000000207d207211 */ /* 0x000fe200078a10ff */
[----:B------:R-:W-:Y:S01]  /*1c50*/  IMAD.IADD R14, R16, 0x1, R3 ;  /* 0x00000001100e7824 */ /* 0x000fe200078e0203 */
[----:B------:R-:W-:Y:S02]  /*1c60*/  LEA.HI.X.SX32 R45, R124, R2, 0x2, P6 ;  /* 0x000000027c2d7211 */ /* 0x000fe400030f16ff */
[----:B------:R-:W-:Y:S01]  /*1c70*/  ISETP.GE.AND P6, PT, R63, R132, PT ;  /* 0x000000843f00720c */ /* 0x000fe20003fc6270 */
[----:B------:R-:W-:Y:S01]  /*1c80*/  VIADD R80, R14, UR7 ;  /* 0x000000070e507c36 */ /* 0x000fe20008000000 */
[----:B------:R-:W-:-:S02]  /*1c90*/  LEA.HI.X.SX32 R33, R125, R2, 0x2, P5 ;  /* 0x000000027d217211 */ /* 0x000fc400028f16ff */
[----:B------:R-:W-:Y:S02]  /*1ca0*/  SEL R2, R0, RZ, !P6 ;  /* 0x000000ff00027207 */ /* 0x000fe40007000000 */
[----:B------:R-:W-:Y:S01]  /*1cb0*/  IADD3 R112, P6, R18, R112, RZ ;  /* 0x0000007012707210 */ /* 0x000fe20007fde0ff */
[----:B------:R-:W-:Y:S01]  /*1cc0*/  @!PT LDS RZ, [RZ] ;  /* 0x00000000fffff984 */ /* 0x000fe20000000800 */
[----:B------:R-:W-:Y:S01]  /*1cd0*/  @!PT LDS RZ, [RZ] ;  /* 0x00000000fffff984 */ /* 0x000fe20000000800 */
[----:B------:R-:W-:Y:S01]  /*1ce0*/  @!PT LDS RZ, [RZ] ;  /* 0x00000000fffff984 */ /* 0x000fe20000000800 */
[----:B------:R1:W-:Y:S01]  /*1cf0*/  LDGSTS.E [R80], desc[UR14][R114.64], P2 ;  /* 0x0000000072507fae */ /* 0x0003e2000912184e */
[----:B------:R-:W-:Y:S02]  /*1d00*/  ISETP.NE.U32.AND P0, PT, R6, RZ, PT ;  /* 0x000000ff0600720c */ /* 0x000fe40003f05070 */
[----:B------:R-:W-:Y:S01]  /*1d10*/  ISETP.GE.AND P5, PT, R59, R132, PT ;  /* 0x000000843b00720c */ /* 0x000fe20003fa6270 */
[----:B------:R2:W-:Y:S01]  /*1d20*/  LDGSTS.E [R80+0x8], desc[UR14][R152.64], P4 ;  /* 0x0000800098507fae */ /* 0x0005e2000a12184e */
[----:B------:R-:W-:Y:S02]  /*1d30*/  LEA.HI.X.SX32 R113, R129, R4, 0x2, P6 ;  /* 0x0000000481717211 */ /* 0x000fe400030f16ff */
[----:B------:R-:W-:-:S02]  /*1d40*/  LOP3.LUT R23, R81, 0xe, RZ, 0xfc, !PT ;  /* 0x0000000e51177812 */ /* 0x000fc400078efcff */
[----:B------:R-:W-:Y:S02]  /*1d50*/  ISETP.NE.U32.AND P6, PT, R2, RZ, PT ;  /* 0x000000ff0200720c */ /* 0x000fe40003fc5070 */
[-C--:B------:R-:W-:Y:S02]  /*1d60*/  ISETP.GE.AND P2, PT, R57, R132.reuse, PT ;  /* 0x000000843900720c */ /* 0x080fe40003f46270 */
[----:B------:R-:W-:Y:S02]  /*1d70*/  LOP3.LUT R12, R14, 0x10, RZ, 0x3c, !PT ;  /* 0x000000100e0c7812 */ /* 0x000fe400078e3cff */
[----:B------:R-:W-:Y:S02]  /*1d80*/  SEL R5, R0, RZ, !P5 ;  /* 0x000000ff00057207 */ /* 0x000fe40006800000 */
[----:B------:R-:W-:Y:S01]  /*1d90*/  ISETP.GE.AND P4, PT, R23, R132, PT ;  /* 0x000000841700720c */ /* 0x000fe20003f86270 */
[----:B------:R-:W-:Y:S01]  /*1da0*/  VIADD R78, R12, UR7 ;  /* 0x000000070c4e7c36 */ /* 0x000fe20008000000 */
[----:B------:R-:W-:-:S02]  /*1db0*/  LOP3.LUT R10, R14, 0x20, RZ, 0x3c, !PT ;  /* 0x000000200e0a7812 */ /* 0x000fc400078e3cff */
[----:B------:R-:W-:Y:S02]  /*1dc0*/  SEL R2, R0, RZ, !P2 ;  /* 0x000000ff00027207 */ /* 0x000fe40005000000 */
[----:B------:R-:W-:Y:S01]  /*1dd0*/  LOP3.LUT R21, R81, 0x10, RZ, 0xfc, !PT ;  /* 0x0000001051157812 */ /* 0x000fe200078efcff */
[----:B------:R-:W-:Y:S01]  /*1de0*/  VIADD R76, R10, UR7 ;  /* 0x000000070a4c7c36 */ /* 0x000fe20008000000 */
[----:B------:R-:W-:Y:S01]  /*1df0*/  ISETP.NE.U32.AND P5, PT, R5, RZ, PT ;  /* 0x000000ff0500720c */ /* 0x000fe20003fa5070 */
[----:B------:R3:W-:Y:S01]  /*1e00*/  LDGSTS.E [R78], desc[UR14][R150.64], P1 ;  /* 0x00000000964e7fae */ /* 0x0007e2000892184e */
[----:B------:R-:W-:Y:S02]  /*1e10*/  SEL R3, R0, RZ, !P4 ;  /* 0x000000ff00037207 */ /* 0x000fe40006000000 */
[----:B------:R-:W-:Y:S01]  /*1e20*/  LOP3.LUT R19, R81, 0x12, RZ, 0xfc, !PT ;  /* 0x0000001251137812 */ /* 0x000fe200078efcff */
[----:B------:R4:W-:Y:S01]  /*1e30*/  LDGSTS.E [R78+0x8], desc[UR14][R148.64], P0 ;  /* 0x00008000944e7fae */ /* 0x0009e2000812184e */
[----:B------:R-:W-:-:S02]  /*1e40*/  ISETP.NE.U32.AND P4, PT, R2, RZ, PT ;  /* 0x000000ff0200720c */ /* 0x000fc40003f85070 */
[-C--:B------:R-:W-:Y:S01]  /*1e50*/  ISETP.GE.AND P2, PT, R21, R132.reuse, PT ;  /* 0x000000841500720c */ /* 0x080fe20003f46270 */
[----:B------:R5:W-:Y:S01]  /*1e60*/  LDGSTS.E [R76], desc[UR14][R146.64], P6 ;  /* 0x00000000924c7fae */ /* 0x000be2000b12184e */
[----:B------:R-:W-:Y:S02]  /*1e70*/  LOP3.LUT R17, R81, 0x14, RZ, 0xfc, !PT ;  /* 0x0000001451117812 */ /* 0x000fe400078efcff */
[----:B------:R-:W-:Y:S01]  /*1e80*/  LOP3.LUT R8, R14, 0x30, RZ, 0x3c, !PT ;  /* 0x000000300e087812 */ /* 0x000fe200078e3cff */
[----:B------:R5:W-:Y:S01]  /*1e90*/  LDGSTS.E [R76+0x8], desc[UR14][R144.64], P5 ;  /* 0x00008000904c7fae */ /* 0x000be2000a92184e */
[-C--:B------:R-:W-:Y:S02]  /*1ea0*/  ISETP.GE.AND P1, PT, R19, R132.reuse, PT ;  /* 0x000000841300720c */ /* 0x080fe40003f26270 */
[----:B------:R-:W-:Y:S01]  /*1eb0*/  SEL R2, R0, RZ, !P2 ;  /* 0x000000ff00027207 */ /* 0x000fe20005000000 */
[----:B------:R-:W-:Y:S01]  /*1ec0*/  VIADD R165, R8, UR7 ;  /* 0x0000000708a57c36 */ /* 0x000fe20008000000 */
[----:B------:R-:W-:-:S02]  /*1ed0*/  ISETP.GE.AND P6, PT, R17, R132, PT ;  /* 0x000000841100720c */ /* 0x000fc40003fc6270 */
[----:B------:R-:W-:Y:S02]  /*1ee0*/  ISETP.NE.U32.AND P2, PT, R3, RZ, PT ;  /* 0x000000ff0300720c */ /* 0x000fe40003f45070 */
[----:B------:R-:W-:Y:S01]  /*1ef0*/  SEL R3, R0, RZ, !P1 ;  /* 0x000000ff00037207 */ /* 0x000fe20004800000 */
[----:B------:R5:W-:Y:S01]  /*1f00*/  LDGSTS.E [R165], desc[UR14][R142.64], P4 ;  /* 0x000000008ea57fae */ /* 0x000be2000a12184e */
[----:B------:R-:W-:Y:S02]  /*1f10*/  ISETP.NE.U32.AND P1, PT, R2, RZ, PT ;  /* 0x000000ff0200720c */ /* 0x000fe40003f25070 */
[----:B------:R-:W-:Y:S02]  /*1f20*/  SEL R2, R0, RZ, !P6 ;  /* 0x000000ff00027207 */ /* 0x000fe40007000000 */
[----:B------:R-:W-:Y:S02]  /*1f30*/  LOP3.LUT R15, R81, 0x16, RZ, 0xfc, !PT ;  /* 0x00000016510f7812 */ /* 0x000fe400078efcff */
[----:B------:R-:W-:-:S02]  /*1f40*/  LOP3.LUT R6, R14, 0x40, RZ, 0x3c, !PT ;  /* 0x000000400e067812 */ /* 0x000fc400078e3cff */
[----:B------:R-:W-:Y:S01]  /*1f50*/  ISETP.NE.U32.AND P0, PT, R3, RZ, PT ;  /* 0x000000ff0300720c */ /* 0x000fe20003f05070 */
[----:B------:R5:W-:Y:S01]  /*1f60*/  LDGSTS.E [R165+0x8], desc[UR14][R104.64], P2 ;  /* 0x0000800068a57fae */ /* 0x000be2000912184e */
[----:B------:R-:W-:Y:S01]  /*1f70*/  LOP3.LUT R13, R81, 0x18, RZ, 0xfc, !PT ;  /* 0x00000018510d7812 */ /* 0x000fe200078efcff */
[----:B------:R-:W-:Y:S01]  /*1f80*/  VIADD R163, R6, UR7 ;  /* 0x0000000706a37c36 */ /* 0x000fe20008000000 */
[----:B------:R-:W-:Y:S02]  /*1f90*/  ISETP.NE.U32.AND P4, PT, R2, RZ, PT ;  /* 0x000000ff0200720c */ /* 0x000fe40003f85070 */
[----:B------:R-:W-:Y:S02]  /*1fa0*/  ISETP.GE.AND P5, PT, R15, R132, PT ;  /* 0x000000840f00720c */ /* 0x000fe40003fa6270 */
[----:B------:R-:W-:Y:S01]  /*1fb0*/  LOP3.LUT R11, R81, 0x1a, RZ, 0xfc, !PT ;  /* 0x0000001a510b7812 */ /* 0x000fe200078efcff */
[----:B------:R5:W-:Y:S01]  /*1fc0*/  LDGSTS.E [R163], desc[UR14][R106.64], P1 ;  /* 0x000000006aa37fae */ /* 0x000be2000892184e */
[----:B------:R-:W-:-:S02]  /*1fd0*/  LOP3.LUT R5, R14, 0x50, RZ, 0x3c, !PT ;  /* 0x000000500e057812 */ /* 0x000fc400078e3cff */
[-C--:B------:R-:W-:Y:S01]  /*1fe0*/  ISETP.GE.AND P6, PT, R13, R132.reuse, PT ;  /* 0x000000840d00720c */ /* 0x080fe20003fc6270 */
[----:B------:R5:W-:Y:S01]  /*1ff0*/  LDGSTS.E [R163+0x8], desc[UR14][R108.64], P0 ;  /* 0x000080006ca37fae */ /* 0x000be2000812184e */
[----:B------:R-:W-:Y:S01]  /*2000*/  LOP3.LUT R9, R81, 0x1c, RZ, 0xfc, !PT ;  /* 0x0000001c51097812 */ /* 0x000fe200078efcff */
[----:B------:R-:W-:Y:S01]  /*2010*/  VIADD R161, R5, UR7 ;  /* 0x0000000705a17c36 */ /* 0x000fe20008000000 */
[C---:B------:R-:W-:Y:S02]  /*2020*/  SEL R3, R0.reuse, RZ, !P5 ;  /* 0x000000ff00037207 */ /* 0x040fe40006800000 */
[-C--:B------:R-:W-:Y:S02]  /*2030*/  ISETP.GE.AND P5, PT, R11, R132.reuse, PT ;  /* 0x000000840b00720c */ /* 0x080fe40003fa6270 */
[----:B------:R-:W-:Y:S01]  /*2040*/  SEL R2, R0, RZ, !P6 ;  /* 0x000000ff00027207 */ /* 0x000fe20007000000 */
[----:B------:R5:W-:Y:S01]  /*2050*/  LDGSTS.E [R161], desc[UR14][R110.64], P4 ;  /* 0x000000006ea17fae */ /* 0x000be2000a12184e */
[----:B------:R-:W-:-:S02]  /*2060*/  ISETP.GE.AND P1, PT, R9, R132, PT ;  /* 0x000000840900720c */ /* 0x000fc40003f26270 */
[----:B------:R-:W-:Y:S02]  /*2070*/  ISETP.NE.U32.AND P6, PT, R3, RZ, PT ;  /* 0x000000ff0300720c */ /* 0x000fe40003fc5070 */
[----:B------:R-:W-:Y:S02]  /*2080*/  SEL R3, R0, RZ, !P5 ;  /* 0x000000ff00037207 */ /* 0x000fe40006800000 */
[----:B------:R-:W-:Y:S02]  /*2090*/  ISETP.NE.U32.AND P5, PT, R2, RZ, PT ;  /* 0x000000ff0200720c */ /* 0x000fe40003fa5070 */
[C---:B------:R-:W-:Y:S02]  /*20a0*/  LOP3.LUT R7, R81.reuse, 0x1e, RZ, 0xfc, !PT ;  /* 0x0000001e51077812 */ /* 0x040fe400078efcff */
[----:B------:R-:W-:Y:S02]  /*20b0*/  SEL R2, R0, RZ, !P1 ;  /* 0x000000ff00027207 */ /* 0x000fe40004800000 */
[----:B------:R-:W-:-:S02]  /*20c0*/  ISETP.GE.AND P4, PT, R81, R82, PT ;  /* 0x000000525100720c */ /* 0x000fc40003f86270 */
[----:B------:R-:W-:Y:S01]  /*20d0*/  ISETP.GE.AND P0, PT, R7, R132, PT ;  /* 0x000000840700720c */ /* 0x000fe20003f06270 */
[----:B------:R5:W-:Y:S01]  /*20e0*/  LDGSTS.E [R161+0x8], desc[UR14][R112.64], P6 ;  /* 0x0000800070a17fae */ /* 0x000be2000b12184e */
[----:B------:R-:W-:Y:S02]  /*20f0*/  ISETP.NE.U32.AND P1, PT, R2, RZ, PT ;  /* 0x000000ff0200720c */ /* 0x000fe40003f25070 */
[----:B------:R-:W-:Y:S02]  /*2100*/  SEL R2, RZ, 0x4, P4 ;  /* 0x00000004ff027807 */ /* 0x000fe40002000000 */
[----:B------:R-:W-:Y:S02]  /*2110*/  ISETP.GT.AND P4, PT, R89, 0x3f, PT ;  /* 0x0000003f5900780c */ /* 0x000fe40003f84270 */
[----:B------:R-:W-:Y:S02]  /*2120*/  SEL R0, R0, RZ, !P0 ;  /* 0x000000ff00007207 */ /* 0x000fe40004000000 */
[----:B------:R-:W-:-:S02]  /*2130*/  ISETP.GE.AND P0, PT, R69, R82, PT ;  /* 0x000000524500720c */ /* 0x000fc40003f06270 */
[----:B------:R-:W-:Y:S02]  /*2140*/  SEL R2, R2, RZ, P4 ;  /* 0x000000ff02027207 */ /* 0x000fe40002000000 */
[----:B------:R-:W-:Y:S02]  /*2150*/  ISETP.NE.U32.AND P2, PT, R3, RZ, PT ;  /* 0x000000ff0300720c */ /* 0x000fe40003f45070 */
[----:B------:R-:W-:Y:S02]  /*2160*/  SEL R3, RZ, 0x4, P0 ;  /* 0x00000004ff037807 */ /* 0x000fe40000000000 */
[----:B------:R-:W-:Y:S02]  /*2170*/  LOP3.LUT R4, R14, 0x60, RZ, 0x3c, !PT ;  /* 0x000000600e047812 */ /* 0x000fe400078e3cff */
[----:B------:R-:W-:Y:S02]  /*2180*/  ISETP.NE.U32.AND P0, PT, R0, RZ, PT ;  /* 0x000000ff0000720c */ /* 0x000fe40003f05070 */
[----:B------:R-:W-:Y:S01]  /*2190*/  ISETP.NE.U32.AND P6, PT, R2, RZ, PT ;  /* 0x000000ff0200720c */ /* 0x000fe20003fc5070 */
[----:B------:R-:W-:Y:S01]  /*21a0*/  VIADD R157, R4, UR7 ;  /* 0x00000007049d7c36 */ /* 0x000fe20008000000 */
[----:B------:R-:W-:-:S02]  /*21b0*/  LOP3.LUT R2, R14, 0x70, RZ, 0x3c, !PT ;  /* 0x000000700e027812 */ /* 0x000fc400078e3cff */
[----:B------:R-:W-:Y:S02]  /*21c0*/  LOP3.LUT R0, R66, 0x40, RZ, 0x3c, !PT ;  /* 0x0000004042007812 */ /* 0x000fe400078e3cff */
[----:B------:R5:W-:Y:S01]  /*21d0*/  LDGSTS.E [R157], desc[UR14][R100.64], P5 ;  /* 0x00000000649d7fae */ /* 0x000be2000a92184e */
[----:B------:R-:W-:Y:S01]  /*21e0*/  VIADD R155, R2, UR7 ;  /* 0x00000007029b7c36 */ /* 0x000fe20008000000 */
[----:B------:R-:W-:Y:S01]  /*21f0*/  SEL R3, R3, RZ, P4 ;  /* 0x000000ff03037207 */ /* 0x000fe20002000000 */
[----:B------:R-:W-:Y:S01]  /*2200*/  VIADD R159, R0, UR7 ;  /* 0x00000007009f7c36 */ /* 0x000fe20008000000 */
[----:B------:R5:W-:Y:S02]  /*2210*/  LDGSTS.E [R157+0x8], desc[UR14][R102.64], P2 ;  /* 0x00008000669d7fae */ /* 0x000be4000912184e */
[----:B------:R-:W-:Y:S01]  /*2220*/  ISETP.NE.U32.AND P5, PT, R3, RZ, PT ;  /* 0x000000ff0300720c */ /* 0x000fe20003fa5070 */
[----:B------:R-:W-:Y:S01]  /*2230*/  IMAD.SHL.U32 R3, R94, 0x20, RZ ;  /* 0x000000205e037824 */ /* 0x000fe200078e00ff */
[----:B------:R5:W-:Y:S03]  /*2240*/  LDGSTS.E [R155], desc[UR14][R24.64], P1 ;  /* 0x00000000189b7fae */ /* 0x000be6000892184e */
[----:B-1----:R-:W-:Y:S01]  /*2250*/  IMAD.WIDE R114, R3, 0x4, R114 ;  /* 0x0000000403727825 */ /* 0x002fe200078e0272 */
[----:B------:R1:W-:Y:S01]  /*2260*/  LDGSTS.E [R155+0x8], desc[UR14][R48.64], P0 ;  /* 0x00008000309b7fae */ /* 0x0003e2000812184e */
[----:B------:R-:W-:-:S02]  /*2270*/  ISETP.GE.AND P0, PT, R67, R82, PT ;  /* 0x000000524300720c */ /* 0x000fc40003f06270 */
[----:B--2---:R-:W-:Y:S01]  /*2280*/  IMAD.WIDE R152, R3, 0x4, R152 ;  /* 0x0000000403987825 */ /* 0x004fe200078e0298 */
[----:B------:R-:W0:Y:S01]  /*2290*/  LDGDEPBAR ;  /* 0x00000000000079af */ /* 0x000e220000000000 */
[----:B------:R-:W-:Y:S02]  /*22a0*/  SEL R128, RZ, 0x4, P0 ;  /* 0x00000004ff807807 */ /* 0x000fe40000000000 */
[-C--:B------:R-:W-:Y:S01]  /*22b0*/  ISETP.GE.AND P0, PT, R65, R82.reuse, PT ;  /* 0x000000524100720c */ /* 0x080fe20003f06270 */
[----:B------:R-:W-:Y:S01]  /*22c0*/  LDGSTS.E [R74+0x6000], desc[UR14][R86.64], P3 ;  /* 0x06000000564a7fae */ /* 0x000fe2000992184e */
[----:B------:R-:W-:Y:S01]  /*22d0*/  SEL R128, R128, RZ, P4 ;  /* 0x000000ff80807207 */ /* 0x000fe20002000000 */
[----:B---3--:R-:W-:Y:S01]  /*22e0*/  IMAD.WIDE R150, R3, 0x4, R150 ;  /* 0x0000000403967825 */ /* 0x008fe200078e0296 */
[----:B------:R-:W-:Y:S01]  /*22f0*/  SEL R130, RZ, 0x4, P0 ;  /* 0x00000004ff827807 */ /* 0x000fe20000000000 */
[----:B------:R-:W-:Y:S01]  /*2300*/  LDGSTS.E [R74+0x6400], desc[UR14][R84.64], P3 ;  /* 0x06400000544a7fae */ /* 0x000fe2000992184e */
[----:B------:R-:W-:Y:S01]  /*2310*/  ISETP.GE.AND P0, PT, R63, R82, PT ;  /* 0x000000523f00720c */ /* 0x000fe20003f06270 */
[C---:B----4-:R-:W-:Y:S01]  /*2320*/  IMAD.WIDE R148, R3.reuse, 0x4, R148 ;  /* 0x0000000403947825 */ /* 0x050fe200078e0294 */
[----:B------:R-:W-:Y:S01]  /*2330*/  ISETP.NE.U32.AND P1, PT, R128, RZ, PT ;  /* 0x000000ff8000720c */ /* 0x000fe20003f25070 */
[----:B------:R-:W-:Y:S01]  /*2340*/  LDGSTS.E [R74+0x6800], desc[UR14][R54.64], P3 ;  /* 0x06800000364a7fae */ /* 0x000fe2000992184e */
[----:B------:R-:W-:Y:S01]  /*2350*/  SEL R130, R130, RZ, P4 ;  /* 0x000000ff82827207 */ /* 0x000fe20002000000 */
[----:B-----5:R-:W-:-:S02]  /*2360*/  IMAD.WIDE R146, R3, 0x4, R146 ;  /* 0x0000000403927825 */ /* 0x020fc400078e0292 */
[----:B------:R-:W-:Y:S02]  /*2370*/  LDGSTS.E [R74+0x6c00], desc[UR14][R38.64], P3 ;  /* 0x06c00000264a7fae */ /* 0x000fe4000992184e */
[C---:B------:R-:W-:Y:S02]  /*2380*/  IMAD.WIDE R144, R3.reuse, 0x4, R144 ;  /* 0x0000000403907825 */ /* 0x040fe400078e0290 */
[----:B------:R-:W-:Y:S02]  /*2390*/  LDGSTS.E [R74+0x7000], desc[UR14][R50.64], P3 ;  /* 0x07000000324a7fae */ /* 0x000fe4000992184e */
[C---:B------:R-:W-:Y:S02]  /*23a0*/  IMAD.WIDE R142, R3.reuse, 0x4, R142 ;  /* 0x00000004038e7825 */ /* 0x040fe400078e028e */
[----:B------:R-:W-:Y:S02]  /*23b0*/  LDGSTS.E [R74+0x7400], desc[UR14][R52.64], P3 ;  /* 0x07400000344a7fae */ /* 0x000fe4000992184e */
[----:B------:R-:W-:-:S02]  /*23c0*/  IMAD.WIDE R104, R3, 0x4, R104 ;  /* 0x0000000403687825 */ /* 0x000fc400078e0268 */
        /* <DEDUP_REMOVED lines=15> */
[----:B-1----:R-:W-:Y:S02]  /*24c0*/  IMAD.WIDE R48, R3, 0x4, R48 ;  /* 0x0000000403307825 */ /* 0x002fe400078e0230 */
[----:B------:R-:W-:Y:S04]  /*24d0*/  LDGSTS.E [R159+0x7a00], desc[UR14][R30.64], P3 ;  /* 0x07a000001e9f7fae */ /* 0x000fe8000992184e */
[----:B------:R-:W-:Y:S01]  /*24e0*/  LDGSTS.E [R159+0x7e00], desc[UR14][R32.64], P3 ;  /* 0x07e00000209f7fae */ /* 0x000fe2000992184e */
[----:B------:R-:W-:-:S03]  /*24f0*/  ISETP.NE.U32.AND P3, PT, R130, RZ, PT ;  /* 0x000000ff8200720c */ /* 0x000fc60003f65070 */
[----:B------:R-:W0:Y:S01]  /*2500*/  LDGDEPBAR ;  /* 0x00000000000079af */ /* 0x000e220000000000 */
[----:B------:R-:W-:Y:S06]  /*2510*/  BAR.SYNC.DEFER_BLOCKING 0x0 ;  /* 0x0000000000007b1d */ /* 0x000fec0000010000 */
[----:B------:R-:W-:Y:S01]  /*2520*/  @!PT LDS RZ, [RZ] ;  /* 0x00000000fffff984 */ /* 0x000fe20000000800 */
[----:B------:R-:W-:Y:S01]  /*2530*/  @!PT LDS RZ, [RZ] ;  /* 0x00000000fffff984 */ /* 0x000fe20000000800 */
[----:B------:R-:W-:Y:S01]  /*2540*/  @!PT LDS RZ, [RZ] ;  /* 0x00000000fffff984 */ /* 0x000fe20000000800 */
[----:B------:R1:W-:Y:S01]  /*2550*/  LDGSTS.E [R80+0x2000], desc[UR14][R114.64], P6 ;  /* 0x0200000072507fae */ /* 0x0003e2000b12184e */
[----:B------:R-:W-:-:S03]  /*2560*/  ISETP.GE.AND P6, PT, R23, R82, PT ;  /* 0x000000521700720c */ /* 0x000fc60003fc6270 */
[----:B------:R2:W-:Y:S04]  /*2570*/  LDGSTS.E [R80+0x2008], desc[UR14][R152.64], P5 ;  /* 0x0200800098507fae */ /* 0x0005e8000a92184e */
[----:B------:R-:W-:Y:S01]  /*2580*/  LDGSTS.E [R78+0x2000], desc[UR14][R150.64], P1 ;  /* 0x02000000964e7fae */ /* 0x000fe2000892184e */
[-C--:B------:R-:W-:Y:S02]  /*2590*/  ISETP.GE.AND P1, PT, R57, R82.reuse, PT ;  /* 0x000000523900720c */ /* 0x080fe40003f26270 */
[----:B-1----:R-:W-:Y:S01]  /*25a0*/  SEL R114, RZ, 0x4, P0 ;  /* 0x00000004ff727807 */ /* 0x002fe20000000000 */
[----:B------:R-:W-:Y:S01]  /*25b0*/  LDGSTS.E [R78+0x2008], desc[UR14][R148.64], P3 ;  /* 0x02008000944e7fae */ /* 0x000fe2000992184e */
[----:B------:R-:W-:Y:S02]  /*25c0*/  ISETP.GE.AND P0, PT, R59, R82, PT ;  /* 0x000000523b00720c */ /* 0x000fe40003f06270 */
[----:B------:R-:W-:-:S02]  /*25d0*/  SEL R114, R114, RZ, P4 ;  /* 0x000000ff72727207 */ /* 0x000fc40002000000 */
[----:B--2---:R-:W-:Y:S02]  /*25e0*/  SEL R80, RZ, 0x4, P0 ;  /* 0x00000004ff507807 */ /* 0x004fe40000000000 */
[----:B------:R-:W-:Y:S02]  /*25f0*/  ISETP.NE.U32.AND P2, PT, R114, RZ, PT ;  /* 0x000000ff7200720c */ /* 0x000fe40003f45070 */
[----:B------:R-:W-:Y:S02]  /*2600*/  SEL R80, R80, RZ, P4 ;  /* 0x000000ff50507207 */ /* 0x000fe40002000000 */
[----:B------:R-:W-:Y:S02]  /*2610*/  ISETP.GE.AND P0, PT, R21, R82, PT ;  /* 0x000000521500720c */ /* 0x000fe40003f06270 */
[----:B------:R-:W-:Y:S02]  /*2620*/  ISETP.NE.U32.AND P5, PT, R80, RZ, PT ;  /* 0x000000ff5000720c */ /* 0x000fe40003fa5070 */
[----:B------:R-:W-:-:S02]  /*2630*/  SEL R80, RZ, 0x4, P1 ;  /* 0x00000004ff507807 */ /* 0x000fc40000800000 */
[-C--:B------:R-:W-:Y:S02]  /*2640*/  ISETP.GE.AND P3, PT, R19, R82.reuse, PT ;  /* 0x000000521300720c */ /* 0x080fe40003f66270 */
[----:B------:R-:W-:Y:S01]  /*2650*/  SEL R80, R80, RZ, P4 ;  /* 0x000000ff50507207 */ /* 0x000fe20002000000 */
[----:B------:R-:W-:Y:S01]  /*2660*/  LDGSTS.E [R76+0x2000], desc[UR14][R146.64], P2 ;  /* 0x02000000924c7fae */ /* 0x000fe2000912184e */
[----:B------:R-:W-:Y:S02]  /*2670*/  SEL R115, RZ, 0x4, P6 ;  /* 0x00000004ff737807 */ /* 0x000fe40003000000 */
[----:B------:R-:W-:Y:S02]  /*2680*/  ISETP.NE.U32.AND P6, PT, R80, RZ, PT ;  /* 0x000000ff5000720c */ /* 0x000fe40003fc5070 */
[----:B------:R-:W-:Y:S01]  /*2690*/  SEL R128, RZ, 0x4, P0 ;  /* 0x00000004ff807807 */ /* 0x000fe20000000000 */
[----:B------:R-:W-:Y:S01]  /*26a0*/  LDGSTS.E [R76+0x2008], desc[UR14][R144.64], P5 ;  /* 0x02008000904c7fae */ /* 0x000fe2000a92184e */
[----:B------:R-:W-:-:S02]  /*26b0*/  ISETP.GE.AND P1, PT, R17, R82, PT ;  /* 0x000000521100720c */ /* 0x000fc40003f26270 */
[-C--:B------:R-:W-:Y:S02]  /*26c0*/  ISETP.GE.AND P0, PT, R15, R82.reuse, PT ;  /* 0x000000520f00720c */ /* 0x080fe40003f06270 */
[----:B------:R-:W-:Y:S02]  /*26d0*/  SEL R130, RZ, 0x4, P3 ;  /* 0x00000004ff827807 */ /* 0x000fe40001800000 */
[----:B------:R-:W-:Y:S02]  /*26e0*/  ISETP.GE.AND P3, PT, R13, R82, PT ;  /* 0x000000520d00720c */ /* 0x000fe40003f66270 */
[----:B------:R-:W-:Y:S01]  /*26f0*/  SEL R115, R115, RZ, P4 ;  /* 0x000000ff73737207 */ /* 0x000fe20002000000 */
[----:B------:R1:W-:Y:S01]  /*2700*/  LDGSTS.E [R165+0x2000], desc[UR14][R142.64], P6 ;  /* 0x020000008ea57fae */ /* 0x0003e2000b12184e */
[----:B------:R-:W-:Y:S02]  /*2710*/  SEL R128, R128, RZ, P4 ;  /* 0x000000ff80807207 */ /* 0x000fe40002000000 */
[----:B------:R-:W-:-:S02]  /*2720*/  SEL R134, RZ, 0x4, P1 ;  /* 0x00000004ff867807 */ /* 0x000fc40000800000 */
[----:B------:R-:W-:Y:S02]  /*2730*/  SEL R136, RZ, 0x4, P0 ;  /* 0x00000004ff887807 */ /* 0x000fe40000000000 */
[-C--:B------:R-:W-:Y:S02]  /*2740*/  ISETP.GE.AND P0, PT, R11, R82.reuse, PT ;  /* 0x000000520b00720c */ /* 0x080fe40003f06270 */
[----:B------:R-:W-:Y:S02]  /*2750*/  SEL R130, R130, RZ, P4 ;  /* 0x000000ff82827207 */ /* 0x000fe40002000000 */
[----:B------:R-:W-:Y:S01]  /*2760*/  SEL R114, RZ, 0x4, P3 ;  /* 0x00000004ff727807 */ /* 0x000fe20001800000 */
[----:B-1----:R-:W-:Y:S01]  /*2770*/  IMAD.SHL.U32 R142, R95, 0x20, RZ ;  /* 0x000000205f8e7824 */ /* 0x002fe200078e00ff */
[----:B------:R-:W-:Y:S02]  /*2780*/  ISETP.NE.U32.AND P1, PT, R115, RZ, PT ;  /* 0x000000ff7300720c */ /* 0x000fe40003f25070 */
[----:B------:R-:W-:Y:S01]  /*2790*/  ISETP.GE.AND P3, PT, R9, R82, PT ;  /* 0x000000520900720c */ /* 0x000fe20003f66270 */
[----:B------:R-:W-:Y:S01]  /*27a0*/  IMAD.WIDE R86, R142, 0x4, R86 ;  /* 0x000000048e567825 */ /* 0x000fe200078e0256 */
[----:B------:R-:W-:-:S02]  /*27b0*/  ISETP.NE.U32.AND P2, PT, R128, RZ, PT ;  /* 0x000000ff8000720c */ /* 0x000fc40003f45070 */
[----:B------:R-:W-:Y:S01]  /*27c0*/  SEL R134, R134, RZ, P4 ;  /* 0x000000ff86867207 */ /* 0x000fe20002000000 */
[----:B------:R-:W-:Y:S01]  /*27d0*/  IMAD.WIDE R84, R142, 0x4, R84 ;  /* 0x000000048e547825 */ /* 0x000fe200078e0254 */
[----:B------:R-:W-:Y:S02]  /*27e0*/  SEL R78, RZ, 0x4, P0 ;  /* 0x00000004ff4e7807 */ /* 0x000fe40000000000 */
[----:B------:R-:W-:Y:S01]  /*27f0*/  ISETP.NE.U32.AND P5, PT, R130, RZ, PT ;  /* 0x000000ff8200720c */ /* 0x000fe20003fa5070 */
[C---:B------:R-:W-:Y:S01]  /*2800*/  IMAD.WIDE R54, R142.reuse, 0x4, R54 ;  /* 0x000000048e367825 */ /* 0x040fe200078e0236 */
[----:B------:R-:W-:Y:S01]  /*2810*/  SEL R80, RZ, 0x4, P3 ;  /* 0x00000004ff507807 */ /* 0x000fe20001800000 */
[----:B------:R-:W-:Y:S01]  /*2820*/  LDGSTS.E [R165+0x2008], desc[UR14][R104.64], P1 ;  /* 0x0200800068a57fae */ /* 0x000fe2000892184e */
[-C--:B------:R-:W-:Y:S01]  /*2830*/  ISETP.GE.AND P3, PT, R7, R82.reuse, PT ;  /* 0x000000520700720c */ /* 0x080fe20003f66270 */
[----:B------:R-:W-:Y:S01]  /*2840*/  IMAD.WIDE R38, R142, 0x4, R38 ;  /* 0x000000048e267825 */ /* 0x000fe200078e0226 */
[----:B------:R-:W-:Y:S01]  /*2850*/  ISETP.NE.U32.AND P6, PT, R134, RZ, PT ;  /* 0x000000ff8600720c */ /* 0x000fe20003fc5070 */
[----:B------:R-:W-:Y:S01]  /*2860*/  LDGSTS.E [R163+0x2000], desc[UR14][R106.64], P2 ;  /* 0x020000006aa37fae */ /* 0x000fe2000912184e */
[----:B------:R-:W-:Y:S01]  /*2870*/  SEL R78, R78, RZ, P4 ;  /* 0x000000ff4e4e7207 */ /* 0x000fe20002000000 */
[----:B------:R-:W-:Y:S01]  /*2880*/  IMAD.WIDE R50, R142, 0x4, R50 ;  /* 0x000000048e327825 */ /* 0x000fe200078e0232 */
[----:B------:R-:W-:-:S02]  /*2890*/  ISETP.GE.AND P0, PT, R64, R82, PT ;  /* 0x000000524000720c */ /* 0x000fc40003f06270 */
[----:B------:R-:W-:Y:S01]  /*28a0*/  SEL R136, R136, RZ, P4 ;  /* 0x000000ff88887207 */ /* 0x000fe20002000000 */
[----:B------:R-:W-:Y:S01]  /*28b0*/  LDGSTS.E [R163+0x2008], desc[UR14][R108.64], P5 ;  /* 0x020080006ca37fae */ /* 0x000fe2000a92184e */
[----:B------:R-:W-:Y:S01]  /*28c0*/  SEL R76, RZ, 0x4, P3 ;  /* 0x00000004ff4c7807 */ /* 0x000fe20001800000 */
[----:B------:R-:W-:Y:S01]  /*28d0*/  IMAD.WIDE R52, R142, 0x4, R52 ;  /* 0x000000048e347825 */ /* 0x000fe200078e0234 */
[----:B------:R-:W-:Y:S02]  /*28e0*/  SEL R114, R114, RZ, P4 ;  /* 0x000000ff72727207 */ /* 0x000fe40002000000 */
[----:B------:R-:W-:Y:S01]  /*28f0*/  ISETP.NE.U32.AND P3, PT, R78, RZ, PT ;  /* 0x000000ff4e00720c */ /* 0x000fe20003f65070 */
[----:B------:R-:W-:Y:S01]  /*2900*/  LDGSTS.E [R161+0x2000], desc[UR14][R110.64], P6 ;  /* 0x020000006ea17fae */ /* 0x000fe2000b12184e */
[----:B------:R-:W-:Y:S01]  /*2910*/  SEL R78, RZ, 0x4, P0 ;  /* 0x00000004ff4e7807 */ /* 0x000fe20000000000 */
[----:B------:R-:W-:Y:S01]  /*2920*/  IMAD.WIDE R46, R142, 0x4, R46 ;  /* 0x000000048e2e7825 */ /* 0x000fe200078e022e */
[----:B------:R-:W-:-:S02]  /*2930*/  SEL R80, R80, RZ, P4 ;  /* 0x000000ff50507207 */ /* 0x000fc40002000000 */
[----:B------:R-:W-:Y:S01]  /*2940*/  ISETP.NE.U32.AND P1, PT, R136, RZ, PT ;  /* 0x000000ff8800720c */ /* 0x000fe20003f25070 */
[----:B------:R-:W-:Y:S01]  /*2950*/  IMAD.WIDE R44, R142, 0x4, R44 ;  /* 0x000000048e2c7825 */ /* 0x000fe200078e022c */
[----:B------:R-:W-:Y:S02]  /*2960*/  SEL R76, R76, RZ, P4 ;  /* 0x000000ff4c4c7207 */ /* 0x000fe40002000000 */
[----:B------:R-:W-:Y:S01]  /*2970*/  ISETP.NE.U32.AND P2, PT, R114, RZ, PT ;  /* 0x000000ff7200720c */ /* 0x000fe20003f45070 */
[----:B------:R-:W-:Y:S01]  /*2980*/  IMAD.WIDE R28, R142, 0x4, R28 ;  /* 0x000000048e1c7825 */ /* 0x000fe200078e021c */
[----:B------:R-:W-:Y:S02]  /*2990*/  SEL R78, R78, RZ, P4 ;  /* 0x000000ff4e4e7207 */ /* 0x000fe40002000000 */
[----:B------:R-:W-:Y:S01]  /*29a0*/  ISETP.NE.U32.AND P5, PT, R80, RZ, PT ;  /* 0x000000ff5000720c */ /* 0x000fe20003fa5070 */
[----:B------:R-:W-:Y:S01]  /*29b0*/  IMAD.WIDE R40, R142, 0x4, R40 ;  /* 0x000000048e287825 */ /* 0x000fe200078e0228 */
[----:B------:R-:W-:-:S02]  /*29c0*/  ISETP.NE.U32.AND P4, PT, R76, RZ, PT ;  /* 0x000000ff4c00720c */ /* 0x000fc40003f85070 */
[----:B------:R-:W-:Y:S01]  /*29d0*/  ISETP.NE.U32.AND P6, PT, R78, RZ, PT ;  /* 0x000000ff4e00720c */ /* 0x000fe20003fc5070 */
[----:B------:R-:W-:Y:S01]  /*29e0*/  LDGSTS.E [R161+0x2008], desc[UR14][R112.64], P1 ;  /* 0x0200800070a17fae */ /* 0x000fe2000892184e */
[----:B------:R-:W-:Y:S01]  /*29f0*/  ISETP.GE.AND P1, PT, R89, 0x20, PT ;  /* 0x000000205900780c */ /* 0x000fe20003f26270 */
[C---:B------:R-:W-:Y:S01]  /*2a00*/  IMAD.WIDE R42, R142.reuse, 0x4, R42 ;  /* 0x000000048e2a7825 */ /* 0x040fe200078e022a */
[----:B------:R-:W-:Y:S01]  /*2a10*/  ISETP.GE.AND P0, PT, R83, R92, PT ;  /* 0x0000005c5300720c */ /* 0x000fe20003f06270 */
[----:B------:R-:W-:Y:S02]  /*2a20*/  LDGSTS.E [R157+0x2000], desc[UR14][R100.64], P2 ;  /* 0x02000000649d7fae */ /* 0x000fe4000912184e */
[C---:B------:R-:W-:Y:S02]  /*2a30*/  IMAD.WIDE R36, R142.reuse, 0x4, R36 ;  /* 0x000000048e247825 */ /* 0x040fe400078e0224 */
[----:B------:R-:W-:Y:S02]  /*2a40*/  LDGSTS.E [R157+0x2008], desc[UR14][R102.64], P3 ;  /* 0x02008000669d7fae */ /* 0x000fe4000992184e */
[----:B------:R-:W-:-:S02]  /*2a50*/  IMAD.WIDE R34, R142, 0x4, R34 ;  /* 0x000000048e227825 */ /* 0x000fc400078e0222 */
[----:B------:R1:W-:Y:S04]  /*2a60*/  LDGSTS.E [R155+0x2000], desc[UR14][R24.64], P5 ;  /* 0x02000000189b7fae */ /* 0x0003e8000a92184e */
[----:B------:R2:W-:Y:S04]  /*2a70*/  LDGSTS.E [R155+0x2008], desc[UR14][R48.64], P4 ;  /* 0x02008000309b7fae */ /* 0x0005e8000a12184e */
[----:B------:R-:W0:Y:S04]  /*2a80*/  LDGDEPBAR ;  /* 0x00000000000079af */ /* 0x000e280000000000 */
[----:B------:R-:W-:Y:S01]  /*2a90*/  LDGSTS.E [R74+0x8000], desc[UR14][R86.64], P6 ;  /* 0x08000000564a7fae */ /* 0x000fe2000b12184e */
[----:B-1----:R-:W-:-:S03]  /*2aa0*/  CS2R R24, SRZ ;  /* 0x0000000000187805 */ /* 0x002fc6000001ff00 */
[----:B------:R1:W-:Y:S01]  /*2ab0*/  LDGSTS.E [R74+0x8400], desc[UR14][R84.64], P6 ;  /* 0x08400000544a7fae */ /* 0x0003e2000b12184e */
[----:B--2---:R-:W-:Y:S01]  /*2ac0*/  IMAD.WIDE R48, R142, 0x4, R30 ;  /* 0x000000048e307825 */ /* 0x004fe200078e021e */
[----:B------:R-:W-:Y:S02]  /*2ad0*/  CS2R R30, SRZ ;  /* 0x00000000001e7805 */ /* 0x000fe4000001ff00 */
[----:B------:R2:W-:Y:S04]  /*2ae0*/  LDGSTS.E [R74+0x8800], desc[UR14][R54.64], P6 ;  /* 0x08800000364a7fae */ /* 0x0005e8000b12184e */
[----:B------:R3:W-:Y:S04]  /*2af0*/  LDGSTS.E [R74+0x8c00], desc[UR14][R38.64], P6 ;  /* 0x08c00000264a7fae */ /* 0x0007e8000b12184e */
[----:B------:R4:W-:Y:S01]  /*2b00*/  LDGSTS.E [R74+0x9000], desc[UR14][R50.64], P6 ;  /* 0x09000000324a7fae */ /* 0x0009e2000b12184e */
[----:B-1----:R-:W-:-:S03]  /*2b10*/  IMAD.SHL.U32 R85, R72, 0x80, RZ ;  /* 0x0000008048557824 */ /* 0x002fc600078e00ff */
[----:B------:R1:W-:Y:S01]  /*2b20*/  LDGSTS.E [R74+0x9400], desc[UR14][R52.64], P6 ;  /* 0x09400000344a7fae */ /* 0x0003e2000b12184e */
[----:B--2---:R-:W-:Y:S02]  /*2b30*/  CS2R R54, SRZ ;  /* 0x0000000000367805 */ /* 0x004fe4000001ff00 */
[----:B------:R-:W-:Y:S01]  /*2b40*/  LOP3.LUT R85, R85, 0x400, RZ, 0xc0, !PT ;  /* 0x0000040055557812 */ /* 0x000fe200078ec0ff */
[----:B------:R2:W-:Y:S01]  /*2b50*/  LDGSTS.E [R74+0x9800], desc[UR14][R46.64], P6 ;  /* 0x098000002e4a7fae */ /* 0x0005e2000b12184e */
[----:B---3--:R-:W-:Y:S01]  /*2b60*/  IMAD.WIDE R38, R142, 0x4, R26 ;  /* 0x000000048e267825 */ /* 0x008fe200078e021a */
[----:B------:R-:W-:Y:S02]  /*2b70*/  CS2R R26, SRZ ;  /* 0x00000000001a7805 */ /* 0x000fe4000001ff00 */
[----:B------:R3:W-:Y:S01]  /*2b80*/  LDGSTS.E [R74+0x9c00], desc[UR14][R44.64], P6 ;  /* 0x09c000002c4a7fae */ /* 0x0007e2000b12184e */
[----:B----4-:R-:W-:-:S03]  /*2b90*/  CS2R R50, SRZ ;  /* 0x0000000000327805 */ /* 0x010fc6000001ff00 */
[----:B------:R4:W-:Y:S01]  /*2ba0*/  LDGSTS.E [R159+0x8200], desc[UR14][R28.64], P6 ;  /* 0x082000001c9f7fae */ /* 0x0009e2000b12184e */
[----:B-1----:R-:W-:-:S03]  /*2bb0*/  CS2R R52, SRZ ;  /* 0x0000000000347805 */ /* 0x002fc6000001ff00 */
[----:B------:R1:W-:Y:S01]  /*2bc0*/  LDGSTS.E [R159+0x8600], desc[UR14][R40.64], P6 ;  /* 0x08600000289f7fae */ /* 0x0003e2000b12184e */
[----:B--2---:R-:W-:Y:S01]  /*2bd0*/  IMAD.WIDE R46, R142, 0x4, R32 ;  /* 0x000000048e2e7825 */ /* 0x004fe200078e0220 */
[----:B------:R-:W-:Y:S02]  /*2be0*/  CS2R R32, SRZ ;  /* 0x0000000000207805 */ /* 0x000fe4000001ff00 */
[----:B------:R2:W-:Y:S01]  /*2bf0*/  LDGSTS.E [R159+0x8a00], desc[UR14][R42.64], P6 ;  /* 0x08a000002a9f7fae */ /* 0x0005e2000b12184e */
[----:B---3--:R-:W-:Y:S01]  /*2c00*/  IMAD.SHL.U32 R74, R72, 0x8, RZ ;  /* 0x00000008484a7824 */ /* 0x008fe200078e00ff */
[----:B------:R-:W-:Y:S02]  /*2c10*/  CS2R R44, SRZ ;  /* 0x00000000002c7805 */ /* 0x000fe4000001ff00 */
[----:B------:R3:W-:Y:S01]  /*2c20*/  LDGSTS.E [R159+0x8e00], desc[UR14][R36.64], P6 ;  /* 0x08e00000249f7fae */ /* 0x0007e2000b12184e */
[----:B----4-:R-:W-:Y:S02]  /*2c30*/  CS2R R28, SRZ ;  /* 0x00000000001c7805 */ /* 0x010fe4000001ff00 */
[----:B------:R-:W-:Y:S01]  /*2c40*/  LOP3.LUT R72, R74, 0x380, RZ, 0xc0, !PT ;  /* 0x000003804a487812 */ /* 0x000fe200078ec0ff */
[----:B------:R4:W-:Y:S01]  /*2c50*/  LDGSTS.E [R159+0x9200], desc[UR14][R34.64], P6 ;  /* 0x09200000229f7fae */ /* 0x0009e2000b12184e */
[----:B-1----:R-:W-:-:S03]  /*2c60*/  CS2R R40, SRZ ;  /* 0x0000000000287805 */ /* 0x002fc6000001ff00 */
[----:B------:R1:W-:Y:S01]  /*2c70*/  LDGSTS.E [R159+0x9600], desc[UR14][R38.64], P6 ;  /* 0x09600000269f7fae */ /* 0x0003e2000b12184e */
[----:B--2---:R-:W-:-:S03]  /*2c80*/  CS2R R42, SRZ ;  /* 0x00000000002a7805 */ /* 0x004fc6000001ff00 */
[----:B------:R2:W-:Y:S01]  /*2c90*/  LDGSTS.E [R159+0x9a00], desc[UR14][R48.64], P6 ;  /* 0x09a00000309f7fae */ /* 0x0005e2000b12184e */
[----:B---3--:R-:W-:-:S03]  /*2ca0*/  CS2R R36, SRZ ;  /* 0x0000000000247805 */ /* 0x008fc6000001ff00 */
[----:B------:R3:W-:Y:S01]  /*2cb0*/  LDGSTS.E [R159+0x9e00], desc[UR14][R46.64], P6 ;  /* 0x09e000002e9f7fae */ /* 0x0007e2000b12184e */
[----:B----4-:R-:W-:-:S03]  /*2cc0*/  CS2R R34, SRZ ;  /* 0x0000000000227805 */ /* 0x010fc6000001ff00 */
[----:B------:R-:W0:Y:S01]  /*2cd0*/  LDGDEPBAR ;  /* 0x00000000000079af */ /* 0x000e220000000000 */
[----:B-1----:R-:W-:Y:S02]  /*2ce0*/  CS2R R38, SRZ ;  /* 0x0000000000267805 */ /* 0x002fe4000001ff00 */
[----:B--2---:R-:W-:Y:S02]  /*2cf0*/  CS2R R48, SRZ ;  /* 0x0000000000307805 */ /* 0x004fe4000001ff00 */
[----:B---3--:R-:W-:Y:S01]  /*2d00*/  CS2R R46, SRZ ;  /* 0x00000000002e7805 */ /* 0x008fe2000001ff00 */
[----:B------:R-:W-:Y:S06]  /*2d10*/  @!P1 BRA `(.L_x_0) ;  /* 0x0000001800349947 */ /* 0x000fec0003800000 */
[----:B------:R-:W-:Y:S01]  /*2d20*/  SHF.R.S32.HI R80, RZ, 0x1f, R135 ;  /* 0x0000001fff507819 */ /* 0x000fe20000011487 */
[----:B------:R-:W-:Y:S01]  /*2d30*/  IMAD R92, R13, R94, RZ ;  /* 0x0000005e0d5c7224 */ /* 0x000fe200078e02ff */
[----:B------:R-:W-:Y:S01]  /*2d40*/  SHF.R.S32.HI R74, RZ, 0x1f, R141 ;  /* 0x0000001fff4a7819 */ /* 0x000fe2000001148d */
[----:B------:R-:W-:Y:S01]  /*2d50*/  VIADD R132, R132, 0xffffffc0 ;  /* 0xffffffc084847836 */ /* 0x000fe20000000000 */
[----:B------:R-:W-:Y:S01]  /*2d60*/  SHF.L.U64.HI R80, R135, 0x2, R80 ;  /* 0x0000000287507819 */ /* 0x000fe20000010250 */
[----:B------:R-:W-:Y:S01]  /*2d70*/  IMAD.SHL.U32 R135, R142, 0x8, RZ ;  /* 0x000000088e877824 */ /* 0x000fe200078e00ff */
[----:B------:R-:W-:Y:S02]  /*2d80*/  SHF.L.U64.HI R74, R141, 0x2, R74 ;  /* 0x000000028d4a7819 */ /* 0x000fe4000001024a */
[----:B------:R-:W-:Y:S02]  /*2d90*/  CS2R R34, SRZ ;  /* 0x0000000000227805 */ /* 0x000fe4000001ff00 */
[----:B------:R-:W-:-:S02]  /*2da0*/  SHF.R.S32.HI R26, RZ, 0x1f, R89 ;  /* 0x0000001fff1a7819 */ /* 0x000fc40000011459 */
[----:B------:R-:W-:Y:S02]  /*2db0*/  CS2R R36, SRZ ;  /* 0x0000000000247805 */ /* 0x000fe4000001ff00 */
[----:B------:R-:W-:Y:S02]  /*2dc0*/  SHF.R.S32.HI R141, RZ, 0x1f, R142 ;  /* 0x0000001fff8d7819 */ /* 0x000fe4000001148e */
[----:B------:R-:W-:Y:S02]  /*2dd0*/  CS2R R38, SRZ ;  /* 0x0000000000267805 */ /* 0x000fe4000001ff00 */
[----:B------:R-:W-:Y:S01]  /*2de0*/  LEA.HI R143, R26, R89, RZ, 0x5 ;  /* 0x000000591a8f7211 */ /* 0x000fe200078f28ff */
[----:B------:R-:W-:Y:S01]  /*2df0*/  IMAD R89, R7, R94, RZ ;  /* 0x0000005e07597224 */ /* 0x000fe200078e02ff */
[----:B------:R-:W-:Y:S02]  /*2e00*/  SHF.R.S32.HI R28, RZ, 0x1f, R125 ;  /* 0x0000001fff1c7819 */ /* 0x000fe4000001147d */
[----:B------:R-:W-:-:S02]  /*2e10*/  CS2R R40, SRZ ;  /* 0x0000000000287805 */ /* 0x000fc4000001ff00 */
[----:B------:R-:W-:Y:S02]  /*2e20*/  SHF.R.S32.HI R27, RZ, 0x1f, R124 ;  /* 0x0000001fff1b7819 */ /* 0x000fe4000001147c */
[----:B------:R-:W-:Y:S02]  /*2e30*/  CS2R R42, SRZ ;  /* 0x00000000002a7805 */ /* 0x000fe4000001ff00 */
[----:B------:R-:W-:Y:S02]  /*2e40*/  SHF.R.S32.HI R26, RZ, 0x1f, R123 ;  /* 0x0000001fff1a7819 */ /* 0x000fe4000001147b */
[----:B------:R-:W-:Y:S02]  /*2e50*/  CS2R R44, SRZ ;  /* 0x00000000002c7805 */ /* 0x000fe4000001ff00 */
[----:B------:R-:W-:Y:S02]  /*2e60*/  SHF.L.U64.HI R33, R142, 0x3, R141 ;  /* 0x000000038e217819 */ /* 0x000fe4000001028d */
[----:B------:R-:W-:-:S02]  /*2e70*/  CS2R R46, SRZ ;  /* 0x00000000002e7805 */ /* 0x000fc4000001ff00 */
[-C--:B------:R-:W-:Y:S02]  /*2e80*/  LEA R147, P1, R125, R135.reuse, 0x2 ;  /* 0x000000877d937211 */ /* 0x080fe400078210ff */
[----:B------:R-:W-:Y:S02]  /*2e90*/  CS2R R48, SRZ ;  /* 0x0000000000307805 */ /* 0x000fe4000001ff00 */
[-C--:B------:R-:W-:Y:S02]  /*2ea0*/  LEA R145, P2, R124, R135.reuse, 0x2 ;  /* 0x000000877c917211 */ /* 0x080fe400078410ff */
[----:B------:R-:W-:Y:S02]  /*2eb0*/  CS2R R50, SRZ ;  /* 0x0000000000327805 */ /* 0x000fe4000001ff00 */
[----:B------:R-:W-:Y:S02]  /*2ec0*/  LEA R95, P3, R123, R135, 0x2 ;  /* 0x000000877b5f7211 */ /* 0x000fe400078610ff */
[----:B------:R-:W-:-:S02]  /*2ed0*/  CS2R R52, SRZ ;  /* 0x0000000000347805 */ /* 0x000fc4000001ff00 */
[----:B------:R-:W-:Y:S02]  /*2ee0*/  SHF.R.S32.HI R25, RZ, 0x1f, R122 ;  /* 0x0000001fff197819 */ /* 0x000fe4000001147a */
[----:B------:R-:W-:Y:S02]  /*2ef0*/  CS2R R54, SRZ ;  /* 0x0000000000367805 */ /* 0x000fe4000001ff00 */
[----:B------:R-:W-:Y:S01]  /*2f00*/  LEA R111, P4, R122, R135, 0x2 ;  /* 0x000000877a6f7211 */ /* 0x000fe200078810ff */
[----:B------:R-:W-:Y:S01]  /*2f10*/  UMOV UR12, 0x1 ;  /* 0x00000001000c7882 */ /* 0x000fe20000000000 */
[-C--:B------:R-:W-:Y:S01]  /*2f20*/  LEA.HI.X R110, R125, R33.reuse, R28, 0x2, P1 ;  /* 0x000000217d6e7211 */ /* 0x080fe200008f141c */
[----:B------:R-:W-:Y:S01]  /*2f30*/  UMOV UR13, 0xffffffff ;  /* 0xffffffff000d7882 */ /* 0x000fe20000000000 */
[-C--:B------:R-:W-:Y:S01]  /*2f40*/  LEA.HI.X R112, R124, R33.reuse, R27, 0x2, P2 ;  /* 0x000000217c707211 */ /* 0x080fe200010f141b */
[----:B------:R-:W-:Y:S01]  /*2f50*/  UMOV UR4, URZ ;  /* 0x0000003f00047c82 */ /* 0x000fe20008000000 */
[----:B------:R-:W-:-:S02]  /*2f60*/  LEA.HI.X R114, R123, R33, R26, 0x2, P3 ;  /* 0x000000217b727211 */ /* 0x000fc400018f141a */
[----:B------:R-:W-:Y:S02]  /*2f70*/  LEA.HI.X R32, R122, R33, R25, 0x2, P4 ;  /* 0x000000217a207211 */ /* 0x000fe400020f1419 */
[----:B------:R-:W-:Y:S02]  /*2f80*/  SHF.R.S32.HI R28, RZ, 0x1f, R121 ;  /* 0x0000001fff1c7819 */ /* 0x000fe40000011479 */
[----:B------:R-:W-:Y:S02]  /*2f90*/  SHF.R.S32.HI R27, RZ, 0x1f, R120 ;  /* 0x0000001fff1b7819 */ /* 0x000fe40000011478 */
[----:B------:R-:W-:Y:S02]  /*2fa0*/  SHF.R.S32.HI R26, RZ, 0x1f, R119 ;  /* 0x0000001fff1a7819 */ /* 0x000fe40000011477 */
[-C--:B------:R-:W-:Y:S02]  /*2fb0*/  LEA R113, P1, R121, R135.reuse, 0x2 ;  /* 0x0000008779717211 */ /* 0x080fe400078210ff */
[----:B------:R-:W-:-:S02]  /*2fc0*/  LEA R30, P2, R120, R135, 0x2 ;  /* 0x00000087781e7211 */ /* 0x000fc400078410ff */
[-C--:B------:R-:W-:Y:S02]  /*2fd0*/  LEA R115, P3, R119, R135.reuse, 0x2 ;  /* 0x0000008777737211 */ /* 0x080fe400078610ff */
[----:B------:R-:W-:Y:S02]  /*2fe0*/  SHF.R.S32.HI R84, RZ, 0x1f, R127 ;  /* 0x0000001fff547819 */ /* 0x000fe4000001147f */
[----:B------:R-:W-:Y:S02]  /*2ff0*/  SHF.R.S32.HI R25, RZ, 0x1f, R118 ;  /* 0x0000001fff197819 */ /* 0x000fe40000011476 */
[----:B------:R-:W-:Y:S02]  /*3000*/  LEA R29, P4, R118, R135, 0x2 ;  /* 0x00000087761d7211 */ /* 0x000fe400078810ff */
[----:B------:R-:W-:Y:S02]  /*3010*/  SHF.R.S32.HI R87, RZ, 0x1f, R126 ;  /* 0x0000001fff577819 */ /* 0x000fe4000001147e */
[----:B------:R-:W-:-:S02]  /*3020*/  LEA.HI.X R31, R121, R33, R28, 0x2, P1 ;  /* 0x00000021791f7211 */ /* 0x000fc400008f141c */
[-C--:B------:R-:W-:Y:S02]  /*3030*/  LEA.HI.X R120, R120, R33.reuse, R27, 0x2, P2 ;  /* 0x0000002178787211 */ /* 0x080fe400010f141b */
[----:B------:R-:W-:Y:S02]  /*3040*/  LEA.HI.X R122, R119, R33, R26, 0x2, P3 ;  /* 0x00000021777a7211 */ /* 0x000fe400018f141a */
[----:B------:R-:W-:Y:S02]  /*3050*/  SHF.R.S32.HI R24, RZ, 0x1f, R133 ;  /* 0x0000001fff187819 */ /* 0x000fe40000011485 */
[----:B------:R-:W-:Y:S02]  /*3060*/  SHF.R.S32.HI R82, RZ, 0x1f, R131 ;  /* 0x0000001fff527819 */ /* 0x000fe40000011483 */
[----:B------:R-:W-:Y:S02]  /*3070*/  SHF.R.S32.HI R86, RZ, 0x1f, R129 ;  /* 0x0000001fff567819 */ /* 0x000fe40000011481 */
[----:B------:R-:W-:-:S02]  /*3080*/  SHF.L.U64.HI R84, R127, 0x2, R84 ;  /* 0x000000027f547819 */ /* 0x000fc40000010254 */
        /* <DEDUP_REMOVED lines=8> */
[----:B------:R-:W-:Y:S02]  /*3110*/  LEA R127, P4, R98, R135, 0x2 ;  /* 0x00000087627f7211 */ /* 0x000fe400078810ff */
[----:B------:R-:W-:Y:S02]  /*3120*/  SHF.L.U64.HI R87, R126, 0x2, R87 ;  /* 0x000000027e577819 */ /* 0x000fe40000010257 */
[----:B------:R-:W-:Y:S02]  /*3130*/  SHF.L.U64.HI R24, R133, 0x2, R24 ;  /* 0x0000000285187819 */ /* 0x000fe40000010218 */
[----:B------:R-:W-:-:S02]  /*3140*/  SHF.L.U64.HI R82, R131, 0x2, R82 ;  /* 0x0000000283527819 */ /* 0x000fc40000010252 */
[----:B------:R-:W-:Y:S02]  /*3150*/  SHF.L.U64.HI R86, R129, 0x2, R86 ;  /* 0x0000000281567819 */ /* 0x000fe40000010256 */
[-C--:B------:R-:W-:Y:S02]  /*3160*/  LEA.HI.X R126, R117, R33.reuse, R28, 0x2, P1 ;  /* 0x00000021757e7211 */ /* 0x080fe400008f141c */
[-C--:B------:R-:W-:Y:S02]  /*3170*/  LEA.HI.X R130, R116, R33.reuse, R27, 0x2, P2 ;  /* 0x0000002174827211 */ /* 0x080fe400010f141b */
[-C--:B------:R-:W-:Y:S02]  /*3180*/  LEA.HI.X R99, R99, R33.reuse, R26, 0x2, P3 ;  /* 0x0000002163637211 */ /* 0x080fe400018f141a */
[----:B------:R-:W-:Y:S02]  /*3190*/  LEA.HI.X R98, R98, R33, R25, 0x2, P4 ;  /* 0x0000002162627211 */ /* 0x000fe400020f1419 */
[----:B------:R-:W-:-:S02]  /*31a0*/  LEA R129, P1, R97, R135, 0x2 ;  /* 0x0000008761817211 */ /* 0x000fc400078210ff */
[-C--:B------:R-:W-:Y:S02]  /*31b0*/  LEA R131, P2, R96, R135.reuse, 0x2 ;  /* 0x0000008760837211 */ /* 0x080fe400078410ff */
[CC--:B------:R-:W-:Y:S02]  /*31c0*/  LEA R133, P3, R91.reuse, R135.reuse, 0x2 ;  /* 0x000000875b857211 */ /* 0x0c0fe400078610ff */
[----:B------:R-:W-:Y:S02]  /*31d0*/  SHF.R.S32.HI R26, RZ, 0x1f, R91 ;  /* 0x0000001fff1a7819 */ /* 0x000fe4000001145b */
[----:B------:R-:W-:Y:S02]  /*31e0*/  SHF.R.S32.HI R25, RZ, 0x1f, R90 ;  /* 0x0000001fff197819 */ /* 0x000fe4000001145a */
[C---:B------:R-:W-:Y:S02]  /*31f0*/  LEA R135, P4, R90.reuse, R135, 0x2 ;  /* 0x000000875a877211 */ /* 0x040fe400078810ff */
[-C--:B------:R-:W-:Y:S01]  /*3200*/  LEA.HI.X R26, R91, R33.reuse, R26, 0x2, P3 ;  /* 0x000000215b1a7211 */ /* 0x080fe200018f141a */
[-C--:B------:R-:W-:Y:S01]  /*3210*/  IMAD R91, R11, R94.reuse, RZ ;  /* 0x0000005e0b5b7224 */ /* 0x080fe200078e02ff */
[----:B------:R-:W-:Y:S01]  /*3220*/  LEA.HI.X R25, R90, R33, R25, 0x2, P4 ;  /* 0x000000215a197211 */ /* 0x000fe200020f1419 */
[----:B------:R-:W-:Y:S01]  /*3230*/  IMAD R90, R9, R94, RZ ;  /* 0x0000005e095a7224 */ /* 0x000fe200078e02ff */
[----:B------:R-:W-:-:S02]  /*3240*/  IADD3 R147, P5, R147, UR10, RZ ;  /* 0x0000000a93937c10 */ /* 0x000fc4000ffbe0ff */
[----:B------:R-:W-:Y:S02]  /*3250*/  IADD3 R145, P6, R145, UR10, RZ ;  /* 0x0000000a91917c10 */ /* 0x000fe4000ffde0ff */
[----:B------:R-:W-:Y:S02]  /*3260*/  IADD3 R95, P3, R95, UR10, RZ ;  /* 0x0000000a5f5f7c10 */ /* 0x000fe4000ff7e0ff */
[----:B------:R-:W-:Y:S02]  /*3270*/  IADD3 R111, P4, R111, UR10, RZ ;  /* 0x0000000a6f6f7c10 */ /* 0x000fe4000ff9e0ff */
[----:B------:R-:W-:Y:S02]  /*3280*/  IADD3.X R110, R110, UR11, RZ, P5, !PT ;  /* 0x0000000b6e6e7c10 */ /* 0x000fe4000affe4ff */
[----:B------:R-:W-:Y:S02]  /*3290*/  IADD3.X R112, R112, UR11, RZ, P6, !PT ;  /* 0x0000000b70707c10 */ /* 0x000fe4000b7fe4ff */
[----:B------:R-:W-:-:S02]  /*32a0*/  IADD3.X R114, R114, UR11, RZ, P3, !PT ;  /* 0x0000000b72727c10 */ /* 0x000fc40009ffe4ff */
[----:B------:R-:W-:Y:S02]  /*32b0*/  IADD3.X R116, R32, UR11, RZ, P4, !PT ;  /* 0x0000000b20747c10 */ /* 0x000fe4000a7fe4ff */
[----:B------:R-:W-:Y:S02]  /*32c0*/  IADD3 R113, P5, R113, UR10, RZ ;  /* 0x0000000a71717c10 */ /* 0x000fe4000ffbe0ff */
[----:B------:R-:W-:Y:S02]  /*32d0*/  IADD3 R117, P6, R30, UR10, RZ ;  /* 0x0000000a1e757c10 */ /* 0x000fe4000ffde0ff */
[----:B------:R-:W-:Y:S02]  /*32e0*/  IADD3 R115, P3, R115, UR10, RZ ;  /* 0x0000000a73737c10 */ /* 0x000fe4000ff7e0ff */
[----:B------:R-:W-:Y:S02]  /*32f0*/  IADD3 R119, P4, R29, UR10, RZ ;  /* 0x0000000a1d777c10 */ /* 0x000fe4000ff9e0ff */
[----:B------:R-:W-:-:S02]  /*3300*/  SHF.R.S32.HI R27, RZ, 0x1f, R96 ;  /* 0x0000001fff1b7819 */ /* 0x000fc40000011460 */
[----:B------:R-:W-:Y:S02]  /*3310*/  IADD3.X R118, R31, UR11, RZ, P5, !PT ;  /* 0x0000000b1f767c10 */ /* 0x000fe4000affe4ff */
[----:B------:R-:W-:Y:S02]  /*3320*/  CS2R R30, SRZ ;  /* 0x00000000001e7805 */ /* 0x000fe4000001ff00 */
[----:B------:R-:W-:Y:S02]  /*3330*/  IADD3.X R120, R120, UR11, RZ, P6, !PT ;  /* 0x0000000b78787c10 */ /* 0x000fe4000b7fe4ff */
[----:B------:R-:W-:Y:S02]  /*3340*/  IADD3.X R122, R122, UR11, RZ, P3, !PT ;  /* 0x0000000b7a7a7c10 */ /* 0x000fe40009ffe4ff */
[----:B------:R-:W-:Y:S02]  /*3350*/  IADD3.X R124, R124, UR11, RZ, P4, !PT ;  /* 0x0000000b7c7c7c10 */ /* 0x000fe4000a7fe4ff */
[----:B------:R-:W-:-:S02]  /*3360*/  SHF.R.S32.HI R28, RZ, 0x1f, R97 ;  /* 0x0000001fff1c7819 */ /* 0x000fc40000011461 */
[----:B------:R-:W-:Y:S02]  /*3370*/  LEA.HI.X R27, R96, R33, R27, 0x2, P2 ;  /* 0x00000021601b7211 */ /* 0x000fe400010f141b */
[----:B------:R-:W-:Y:S02]  /*3380*/  IADD3 R121, P5, R121, UR10, RZ ;  /* 0x0000000a79797c10 */ /* 0x000fe4000ffbe0ff */
[----:B------:R-:W-:Y:S02]  /*3390*/  IADD3 R123, P6, R123, UR10, RZ ;  /* 0x0000000a7b7b7c10 */ /* 0x000fe4000ffde0ff */
[----:B------:R-:W-:Y:S02]  /*33a0*/  IADD3 R125, P3, R125, UR10, RZ ;  /* 0x0000000a7d7d7c10 */ /* 0x000fe4000ff7e0ff */
[----:B------:R-:W-:Y:S02]  /*33b0*/  IADD3 R127, P4, R127, UR10, RZ ;  /* 0x0000000a7f7f7c10 */ /* 0x000fe4000ff9e0ff */
[----:B------:R-:W-:-:S02]  /*33c0*/  LEA R88, P2, R3, R88, 0x3 ;  /* 0x0000005803587211 */ /* 0x000fc400078418ff */
[----:B------:R-:W-:Y:S02]  /*33d0*/  SHF.R.S32.HI R144, RZ, 0x1f, R3 ;  /* 0x0000001fff907819 */ /* 0x000fe40000011403 */
[----:B------:R-:W-:Y:S02]  /*33e0*/  SHF.R.S32.HI R78, RZ, 0x1f, R137 ;  /* 0x0000001fff4e7819 */ /* 0x000fe40000011489 */
[----:B------:R-:W-:Y:S02]  /*33f0*/  LEA.HI.X R28, R97, R33, R28, 0x2, P1 ;  /* 0x00000021611c7211 */ /* 0x000fe400008f141c */
[----:B------:R-:W-:Y:S02]  /*3400*/  CS2R R32, SRZ ;  /* 0x0000000000207805 */ /* 0x000fe4000001ff00 */
[----:B------:R-:W-:Y:S02]  /*3410*/  IADD3.X R126, R126, UR11, RZ, P5, !PT ;  /* 0x0000000b7e7e7c10 */ /* 0x000fe4000affe4ff */
[----:B------:R-:W-:-:S02]  /*3420*/  IADD3.X R130, R130, UR11, RZ, P6, !PT ;  /* 0x0000000b82827c10 */ /* 0x000fc4000b7fe4ff */
[----:B------:R-:W-:Y:S02]  /*3430*/  IADD3.X R134, R99, UR11, RZ, P3, !PT ;  /* 0x0000000b63867c10 */ /* 0x000fe40009ffe4ff */
[----:B------:R-:W-:Y:S02]  /*3440*/  IADD3.X R94, R98, UR11, RZ, P4, !PT ;  /* 0x0000000b625e7c10 */ /* 0x000fe4000a7fe4ff */
[----:B------:R-:W-:Y:S02]  /*3450*/  SHF.R.S32.HI R76, RZ, 0x1f, R139 ;  /* 0x0000001fff4c7819 */ /* 0x000fe4000001148b */
[----:B------:R-:W-:Y:S02]  /*3460*/  IADD3 R128, P1, R88, UR8, RZ ;  /* 0x0000000858807c10 */ /* 0x000fe4000ff3e0ff */
[----:B------:R-:W-:Y:S02]  /*3470*/  IADD3 R129, P5, R129, UR10, RZ ;  /* 0x0000000a81817c10 */ /* 0x000fe4000ffbe0ff */
[----:B------:R-:W-:-:S02]  /*3480*/  IADD3 R131, P6, R131, UR10, RZ ;  /* 0x0000000a83837c10 */ /* 0x000fc4000ffde0ff */
[----:B------:R-:W-:Y:S02]  /*3490*/  IADD3 R133, P3, R133, UR10, RZ ;  /* 0x0000000a85857c10 */ /* 0x000fe4000ff7e0ff */
[----:B------:R-:W-:Y:S02]  /*34a0*/  IADD3 R135, P4, R135, UR10, RZ ;  /* 0x0000000a87877c10 */ /* 0x000fe4000ff9e0ff */
[----:B------:R-:W-:Y:S02]  /*34b0*/  LEA.HI.X R24, R3, R24, R144, 0x3, P2 ;  /* 0x0000001803187211 */ /* 0x000fe400010f1c90 */
[----:B------:R-:W-:Y:S02]  /*34c0*/  SHF.R.S32.HI R143, RZ, 0x5, R143 ;  /* 0x00000005ff8f7819 */ /* 0x000fe4000001148f */
[----:B------:R-:W-:Y:S02]  /*34d0*/  SHF.R.S32.HI R146, RZ, 0x1f, R71 ;  /* 0x0000001fff927819 */ /* 0x000fe40000011447 */
[----:B------:R-:W-:-:S02]  /*34e0*/  SHF.R.S32.HI R148, RZ, 0x1f, R73 ;  /* 0x0000001fff947819 */ /* 0x000fc40000011449 */
[----:B------:R-:W-:Y:S02]  /*34f0*/  SHF.R.S32.HI R150, RZ, 0x1f, R75 ;  /* 0x0000001fff967819 */ /* 0x000fe4000001144b */
[----:B------:R-:W-:Y:S02]  /*3500*/  SHF.R.S32.HI R152, RZ, 0x1f, R77 ;  /* 0x0000001fff987819 */ /* 0x000fe4000001144d */
[----:B------:R-:W-:Y:S02]  /*3510*/  SHF.R.S32.HI R154, RZ, 0x1f, R79 ;  /* 0x0000001fff9a7819 */ /* 0x000fe4000001144f */
[----:B------:R-:W-:Y:S02]  /*3520*/  SHF.L.U64.HI R78, R137, 0x2, R78 ;  /* 0x00000002894e7819 */ /* 0x000fe4000001024e */
[----:B------:R-:W-:Y:S01]  /*3530*/  SHF.L.U64.HI R76, R139, 0x2, R76 ;  /* 0x000000028b4c7819 */ /* 0x000fe2000001024c */
[----:B------:R-:W-:Y:S01]  /*3540*/  VIADD R139, R143, 0xfffffffe ;  /* 0xfffffffe8f8b7836 */ /* 0x000fe20000000000 */
[----:B------:R-:W-:-:S02]  /*3550*/  IADD3.X R88, R28, UR11, RZ, P5, !PT ;  /* 0x0000000b1c587c10 */ /* 0x000fc4000affe4ff */
[----:B------:R-:W-:Y:S02]  /*3560*/  CS2R R28, SRZ ;  /* 0x00000000001c7805 */ /* 0x000fe4000001ff00 */
[----:B------:R-:W-:Y:S02]  /*3570*/  IADD3.X R136, R27, UR11, RZ, P6, !PT ;  /* 0x0000000b1b887c10 */ /* 0x000fe4000b7fe4ff */
[----:B------:R-:W-:Y:S02]  /*3580*/  IADD3.X R138, R26, UR11, RZ, P3, !PT ;  /* 0x0000000b1a8a7c10 */ /* 0x000fe40009ffe4ff */
[----:B------:R-:W-:Y:S02]  /*3590*/  CS2R R26, SRZ ;  /* 0x00000000001a7805 */ /* 0x000fe4000001ff00 */
[----:B------:R-:W-:Y:S02]  /*35a0*/  IADD3.X R140, R25, UR11, RZ, P4, !PT ;  /* 0x0000000b198c7c10 */ /* 0x000fe4000a7fe4ff */
[----:B------:R-:W-:-:S02]  /*35b0*/  IADD3.X R137, R24, UR9, RZ, P1, !PT ;  /* 0x0000000918897c10 */ /* 0x000fc40008ffe4ff */
[----:B------:R-:W-:Y:S02]  /*35c0*/  CS2R R24, SRZ ;  /* 0x0000000000187805 */ /* 0x000fe4000001ff00 */
[C---:B------:R-:W-:Y:S01]  /*35d0*/  SHF.L.U64.HI R141, R142.reuse, 0x2, R141 ;  /* 0x000000028e8d7819 */ /* 0x040fe2000001028d */
[----:B------:R-:W-:Y:S01]  /*35e0*/  IMAD.SHL.U32 R142, R142, 0x4, RZ ;  /* 0x000000048e8e7824 */ /* 0x000fe200078e00ff */
[----:B------:R-:W-:Y:S02]  /*35f0*/  SHF.L.U64.HI R144, R3, 0x2, R144 ;  /* 0x0000000203907819 */ /* 0x000fe40000010290 */
[----:B------:R-:W-:Y:S02]  /*3600*/  SHF.L.U64.HI R146, R71, 0x2, R146 ;  /* 0x0000000247927819 */ /* 0x000fe40000010292 */
[----:B------:R-:W-:Y:S02]  /*3610*/  SHF.L.U64.HI R148, R73, 0x2, R148 ;  /* 0x0000000249947819 */ /* 0x000fe40000010294 */
[----:B------:R-:W-:-:S02]  /*3620*/  SHF.L.U64.HI R150, R75, 0x2, R150 ;  /* 0x000000024b967819 */ /* 0x000fc40000010296 */
[----:B------:R-:W-:Y:S02]  /*3630*/  SHF.L.U64.HI R152, R77, 0x2, R152 ;  /* 0x000000024d987819 */ /* 0x000fe40000010298 */
[----:B------:R-:W-:-:S07]  /*3640*/  SHF.L.U64.HI R154, R79, 0x2, R154 ;  /* 0x000000024f9a7819 */ /* 0x000fce000001029a */
.L_x_1:
[----:B------:R-:W-:Y:S01]  /*3650*/  UIADD3 UR13, UR13, 0x1, URZ ;  /* 0x000000010d0d7890 */ /* 0x000fe2000fffe03f */
[----:B------:R-:W-:-:S04]  /*3660*/  DEPBAR.LE SB0, 0x2 ;  /* 0x000080800000791a */ /* 0x000fc80000000000 */
[----:B------:R-:W-:Y:S01]  /*3670*/  BAR.SYNC.DEFER_BLOCKING 0x0 ;  /* 0x0000000000007b1d */ /* 0x000fe20000010000 */
[----:B------:R-:W-:Y:S01]  /*3680*/  UISETP.GT.AND UP0, UPT, UR13, 0x2, UPT ;  /* 0x000000020d00788c */ /* 0x000fe2000bf04270 */
[-C--:B------:R-:W-:Y:S01]  /*3690*/  ISETP.GE.AND P2, PT, R81, R132.reuse, PT ;  /* 0x000000845100720c */ /* 0x080fe20003f46270 */
[----:B------:R-:W-:Y:S01]  /*36a0*/  UIADD3 UR12, UR12, 0x1, URZ ;  /* 0x000000010c0c7890 */ /* 0x000fe2000fffe03f */
[----:B------:R-:W-:Y:S01]  /*36b0*/  ISETP.LE.AND P1, PT, R139, UR4, PT ;  /* 0x000000048b007c0c */ /* 0x000fe2000bf23270 */
[----:B------:R-:W-:Y:S01]  /*36c0*/  USEL UR13, UR13, URZ, !UP0 ;  /* 0x0000003f0d0d7287 */ /* 0x000fe2000c000000 */
[----:B------:R-:W-:Y:S01]  /*36d0*/  SEL R96, RZ, 0x4, P2 ;  /* 0x00000004ff607807 */ /* 0x000fe20001000000 */
[----:B------:R-:W-:Y:S01]  /*36e0*/  UMOV UR9, 0x40000040 ;  /* 0x4000004000097882 */ /* 0x000fe20000000000 */
[----:B------:R-:W-:Y:S01]  /*36f0*/  UMOV UR11, 0x40000040 ;  /* 0x40000040000b7882 */ /* 0x000fe20000000000 */
[----:B------:R-:W-:Y:S01]  /*3700*/  ULEA UR5, UR13, UR7, 0xd ;  /* 0x000000070d057291 */ /* 0x000fe2000f8e683f */
[----:B------:R-:W-:Y:S01]  /*3710*/  SEL R96, R96, RZ, !P1 ;  /* 0x000000ff60607207 */ /* 0x000fe20004800000 */
[----:B------:R-:W-:Y:S01]  /*3720*/  UIADD3 UR4, UR4, 0x1, URZ ;  /* 0x0000000104047890 */ /* 0x000fe2000fffe03f */
[-C--:B------:R-:W-:Y:S01]  /*3730*/  ISETP.GE.AND P2, PT, R69, R132.reuse, PT ;  /* 0x000000844500720c */ /* 0x080fe20003f46270 */
[----:B------:R-:W-:Y:S01]  /*3740*/  UIADD3 UR6, UR5, 0x6000, URZ ;  /* 0x0000600005067890 */ /* 0x000fe2000fffe03f */
[----:B------:R-:W-:Y:S01]  /*3750*/  ISETP.NE.U32.AND P3, PT, R96, RZ, PT ;  /* 0x000000ff6000720c */ /* 0x000fe20003f65070 */
[----:B------:R-:W-:Y:S01]  /*3760*/  USHF.R.U32.HI UR8, URZ, 0x4, UR5 ;  /* 0x000000043f087899 */ /* 0x000fe20008011605 */
[----:B------:R-:W-:Y:S01]  /*3770*/  ISETP.GE.AND P4, PT, R67, R132, PT ;  /* 0x000000844300720c */ /* 0x000fe20003f86270 */
[----:B------:R-:W-:Y:S01]  /*3780*/  USHF.R.U32.HI UR6, URZ, 0x4, UR6 ;  /* 0x000000043f067899 */ /* 0x000fe20008011606 */
[----:B------:R-:W-:Y:S01]  /*3790*/  SEL R96, RZ, 0x4, P2 ;  /* 0x00000004ff607807 */ /* 0x000fe20001000000 */
[----:B------:R-:W-:Y:S01]  /*37a0*/  USGXT.U32 UR8, UR8, 0xe ;  /* 0x0000000e0808789a */ /* 0x000fe20008000000 */
[----:B------:R-:W-:Y:S01]  /*37b0*/  LEA R100, P2, R79, R128, 0x2 ;  /* 0x000000804f647211 */ /* 0x000fe200078410ff */
[----:B------:R-:W-:Y:S01]  /*37c0*/  USGXT.U32 UR10, UR6, 0xe ;  /* 0x0000000e060a789a */ /* 0x000fe20008000000 */
[----:B------:R-:W-:Y:S01]  /*37d0*/  SEL R97, RZ, 0x4, P4 ;  /* 0x00000004ff617807 */ /* 0x000fe20002000000 */
[----:B------:R-:W-:Y:S01]  /*37e0*/  UMOV UR5, URZ ;  /* 0x0000003f00057c82 */ /* 0x000fe20008000000 */
[----:B------:R-:W-:Y:S01]  /*37f0*/  WARPGROUP.ARRIVE ;  /* 0x00000000000079c5 */ /* 0x000fe20000000000 */
[----:B------:R-:W-:Y:S01]  /*3800*/  UMOV UR6, URZ ;  /* 0x0000003f00067c82 */ /* 0x000fe20008000000 */
[----:B------:R-:W-:Y:S01]  /*3810*/  SEL R96, R96, RZ, !P1 ;  /* 0x000000ff60607207 */ /* 0x000fe20004800000 */
[----:B------:R-:W-:Y:S01]  /*3820*/  IMAD.X R101, R137, 0x1, R154, P2 ;  /* 0x0000000189657824 */ /* 0x000fe200010e069a */
[----:B------:R-:W-:-:S02]  /*3830*/  ISETP.GE.AND P5, PT, R65, R132, PT ;  /* 0x000000844100720c */ /* 0x000fc40003fa6270 */
[----:B------:R-:W-:Y:S01]  /*3840*/  HGMMA.64x64x8.F32.TF32 R24, gdesc[UR8], R24 ;  /* 0x04e00000081879f0 */ /* 0x000fe20008702818 */
[----:B------:R-:W-:Y:S01]  /*3850*/  UIADD3 UR8, UP0, UR8, 0x2, URZ ;  /* 0x0000000208087890 */ /* 0x000fe2000ff1e03f */
[----:B------:R-:W-:Y:S01]  /*3860*/  SEL R97, R97, RZ, !P1 ;  /* 0x000000ff61617207 */ /* 0x000fe20004800000 */
[----:B------:R-:W-:Y:S01]  /*3870*/  UIADD3 UR10, UP1, UR10, 0x2, URZ ;  /* 0x000000020a0a7890 */ /* 0x000fe2000ff3e03f */
[----:B------:R-:W-:Y:S01]  /*3880*/  ISETP.NE.U32.AND P4, PT, R96, RZ, PT ;  /* 0x000000ff6000720c */ /* 0x000fe20003f85070 */
[----:B------:R-:W-:Y:S01]  /*3890*/  UIADD3.X UR9, UR5, 0x40000040, URZ, UP0, !UPT ;  /* 0x4000004005097890 */ /* 0x000fe200087fe43f */
[----:B------:R-:W-:Y:S01]  /*38a0*/  SEL R96, RZ, 0x4, P5 ;  /* 0x00000004ff607807 */ /* 0x000fe20002800000 */
[----:B------:R-:W-:Y:S01]  /*38b0*/  UIADD3.X UR11, UR6, 0x40000040, URZ, UP1, !UPT ;  /* 0x40000040060b7890 */ /* 0x000fe20008ffe43f */
[----:B------:R-:W-:Y:S01]  /*38c0*/  ISETP.NE.U32.AND P2, PT, R97, RZ, PT ;  /* 0x000000ff6100720c */ /* 0x000fe20003f45070 */
[----:B------:R-:W-:Y:S01]  /*38d0*/  UIADD3.64 UR16, UR8, 0x2, URZ ;  /* 0x0000000208107897 */ /* 0x000fe2000fffe03f */
[----:B------:R-:W-:Y:S01]  /*38e0*/  SEL R97, R96, RZ, !P1 ;  /* 0x000000ff60617207 */ /* 0x000fe20004800000 */
[----:B------:R-:W-:Y:S01]  /*38f0*/  UIADD3.64 UR18, UR10, 0x2, URZ ;  /* 0x000000020a127897 */ /* 0x000fe2000fffe03f */
[-C--:B------:R-:W-:Y:S01]  /*3900*/  LEA R96, P5, R75, R128.reuse, 0x2 ;  /* 0x000000804b607211 */ /* 0x080fe200078a10ff */
[----:B------:R-:W-:Y:S01]  /*3910*/  UISETP.GT.AND UP0, UPT, UR12, 0x2, UPT ;  /* 0x000000020c00788c */ /* 0x000fe2000bf04270 */
[----:B------:R-:W-:-:S03]  /*3920*/  LEA R98, P6, R77, R128, 0x2 ;  /* 0x000000804d627211 */ /* 0x000fc600078c10ff */
[----:B------:R-:W-:Y:S02]  /*3930*/  USEL UR12, UR12, URZ, !UP0 ;  /* 0x0000003f0c0c7287 */ /* 0x000fe4000c000000 */
[----:B------:R-:W-:Y:S02]  /*3940*/  IMAD.X R99, R137, 0x1, R152, P6 ;  /* 0x0000000189637824 */ /* 0x000fe400030e0698 */
[----:B------:R-:W-:-:S06]  /*3950*/  ULEA UR5, UR12, UR7, 0xd ;  /* 0x000000070c057291 */ /* 0x000fcc000f8e683f */
[----:B------:R-:W-:Y:S02]  /*3960*/  VIADD R105, R14, UR5 ;  /* 0x000000050e697c36 */ /* 0x000fe40008000000 */
[----:B------:R-:W-:Y:S02]  /*3970*/  VIADD R107, R12, UR5 ;  /* 0x000000050c6b7c36 */ /* 0x000fe40008000000 */
[----:B------:R-:W-:Y:S02]  /*3980*/  VIADD R149, R5, UR5 ;  /* 0x0000000505957c36 */ /* 0x000fe40008000000 */
[----:B------:R-:W-:Y:S02]  /*3990*/  VIADD R151, R4, UR5 ;  /* 0x0000000504977c36 */ /* 0x000fe40008000000 */
[----:B------:R-:W-:Y:S01]  /*39a0*/  VIADD R153, R2, UR5 ;  /* 0x0000000502997c36 */ /* 0x000fe20008000000 */
[----:B------:R-:W-:Y:S01]  /*39b0*/  HGMMA.64x64x8.F32.TF32 R24, gdesc[UR8], R24 ;  /* 0x04e00000081879f0 */ /* 0x000fe20008702818 */
[----:B------:R-:W-:-:S02]  /*39c0*/  UIADD3.64 UR8, UR8, 0x4, URZ ;  /* 0x0000000408087897 */ /* 0x000fc4000fffe03f */
[----:B------:R-:W-:Y:S01]  /*39d0*/  UIADD3.64 UR10, UR10, 0x4, URZ ;  /* 0x000000040a0a7897 */ /* 0x000fe2000fffe03f */
[----:B------:R-:W-:Y:S08]  /*39e0*/  HGMMA.64x64x8.F32.TF32 R24, gdesc[UR16], R24 ;  /* 0x04e00000101879f0 */ /* 0x000ff00008702818 */
[----:B------:R-:W-:Y:S03]  /*39f0*/  HGMMA.64x64x8.F32.TF32 R24, gdesc[UR8], R24, gsb0 ;  /* 0x04e00000081879f0 */ /* 0x000fe60008002818 */
[----:B------:R-:W-:-:S02]  /*3a00*/  WARPGROUP.DEPBAR.LE gsb0, 0x1 ;  /* 0x00008000000079c5 */ /* 0x000fc40000010100 */
[----:B------:R-:W-:Y:S06]  /*3a10*/  BAR.SYNC.DEFER_BLOCKING 0x0 ;  /* 0x0000000000007b1d */ /* 0x000fec0000010000 */
[----:B------:R-:W-:Y:S01]  /*3a20*/  @!PT LDS RZ, [RZ] ;  /* 0x00000000fffff984 */ /* 0x000fe20000000800 */
[----:B------:R-:W-:Y:S01]  /*3a30*/  @!PT LDS RZ, [RZ] ;  /* 0x00000000fffff984 */ /* 0x000fe20000000800 */
[----:B------:R-:W-:Y:S01]  /*3a40*/  @!PT LDS RZ, [RZ] ;  /* 0x00000000fffff984 */ /* 0x000fe20000000800 */
[----:B------:R1:W-:Y:S01]  /*3a50*/  LDGSTS.E [R105], desc[UR14][R100.64], P3 ;  /* 0x0000000064697fae */ /* 0x0003e2000992184e */
[----:B------:R-:W-:-:S03]  /*3a60*/  ISETP.GE.AND P3, PT, R63, R132, PT ;  /* 0x000000843f00720c */ /* 0x000fc60003f66270 */
[----:B------:R2:W-:Y:S01]  /*3a70*/  LDGSTS.E [R105+0x8], desc[UR14][R98.64], P4 ;  /* 0x0000800062697fae */ /* 0x0005e2000a12184e */
[----:B------:R-:W-:Y:S02]  /*3a80*/  SEL R102, RZ, 0x4, P3 ;  /* 0x00000004ff667807 */ /* 0x000fe40001800000 */
[----:B------:R-:W-:Y:S01]  /*3a90*/  ISETP.NE.U32.AND P3, PT, R97, RZ, PT ;  /* 0x000000ff6100720c */ /* 0x000fe20003f65070 */
[----:B------:R-:W-:Y:S01]  /*3aa0*/  IMAD.X R97, R137, 0x1, R150, P5 ;  /* 0x0000000189617824 */ /* 0x000fe200028e0696 */
[-C--:B------:R-:W-:Y:S02]  /*3ab0*/  ISETP.GE.AND P5, PT, R59, R132.reuse, PT ;  /* 0x000000843b00720c */ /* 0x080fe40003fa6270 */
[----:B------:R-:W-:Y:S02]  /*3ac0*/  SEL R102, R102, RZ, !P1 ;  /* 0x000000ff66667207 */ /* 0x000fe40004800000 */
[----:B-1----:R-:W-:Y:S01]  /*3ad0*/  SEL R100, RZ, 0x4, P5 ;  /* 0x00000004ff647807 */ /* 0x002fe20002800000 */
[----:B------:R1:W-:Y:S01]  /*3ae0*/  LDGSTS.E [R107], desc[UR14][R96.64], P2 ;  /* 0x00000000606b7fae */ /* 0x0003e2000912184e */
[----:B------:R-:W-:Y:S01]  /*3af0*/  ISETP.GE.AND P2, PT, R57, R132, PT ;  /* 0x000000843900720c */ /* 0x000fe20003f46270 */
[----:B--2---:R-:W-:Y:S01]  /*3b00*/  VIADD R105, R10, UR5 ;  /* 0x000000050a697c36 */ /* 0x004fe20008000000 */
[----:B------:R-:W-:-:S02]  /*3b10*/  SEL R101, R100, RZ, !P1 ;  /* 0x000000ff64657207 */ /* 0x000fc40004800000 */
[----:B------:R-:W-:Y:S02]  /*3b20*/  ISETP.NE.U32.AND P4, PT, R102, RZ, PT ;  /* 0x000000ff6600720c */ /* 0x000fe40003f85070 */
[-C--:B------:R-:W-:Y:S02]  /*3b30*/  LEA R100, P5, R71, R128.reuse, 0x2 ;  /* 0x0000008047647211 */ /* 0x080fe400078a10ff */
[----:B------:R-:W-:Y:S02]  /*3b40*/  LEA R102, P6, R73, R128, 0x2 ;  /* 0x0000008049667211 */ /* 0x000fe400078c10ff */
[----:B------:R-:W-:Y:S02]  /*3b50*/  SEL R104, RZ, 0x4, P2 ;  /* 0x00000004ff687807 */ /* 0x000fe40001000000 */
[----:B------:R-:W-:Y:S01]  /*3b60*/  ISETP.NE.U32.AND P2, PT, R101, RZ, PT ;  /* 0x000000ff6500720c */ /* 0x000fe20003f45070 */
[----:B------:R-:W-:Y:S01]  /*3b70*/  IMAD.X R101, R137, 0x1, R146, P5 ;  /* 0x0000000189657824 */ /* 0x000fe200028e0692 */
[----:B------:R-:W-:Y:S01]  /*3b80*/  ISETP.GE.AND P5, PT, R23, R132, PT ;  /* 0x000000841700720c */ /* 0x000fe20003fa6270 */
[----:B------:R-:W-:Y:S01]  /*3b90*/  IMAD.X R103, R137, 0x1, R148, P6 ;  /* 0x0000000189677824 */ /* 0x000fe200030e0694 */
[----:B------:R-:W-:-:S02]  /*3ba0*/  SEL R104, R104, RZ, !P1 ;  /* 0x000000ff68687207 */ /* 0x000fc40004800000 */
[----:B-1----:R-:W-:Y:S02]  /*3bb0*/  SEL R96, RZ, 0x4, P5 ;  /* 0x00000004ff607807 */ /* 0x002fe40002800000 */
[----:B------:R1:W-:Y:S01]  /*3bc0*/  LDGSTS.E [R107+0x8], desc[UR14][R102.64], P3 ;  /* 0x00008000666b7fae */ /* 0x0003e2000992184e */
[----:B------:R-:W-:Y:S02]  /*3bd0*/  ISETP.NE.U32.AND P3, PT, R104, RZ, PT ;  /* 0x000000ff6800720c */ /* 0x000fe40003f65070 */
[----:B------:R-:W-:Y:S01]  /*3be0*/  SEL R97, R96, RZ, !P1 ;  /* 0x000000ff60617207 */ /* 0x000fe20004800000 */
[----:B------:R2:W-:Y:S01]  /*3bf0*/  LDGSTS.E [R105], desc[UR14][R100.64], P4 ;  /* 0x0000000064697fae */ /* 0x0005e2000a12184e */
[----:B------:R-:W-:Y:S02]  /*3c00*/  ISETP.GE.AND P4, PT, R21, R132, PT ;  /* 0x000000841500720c */ /* 0x000fe40003f86270 */
[-C--:B------:R-:W-:Y:S02]  /*3c10*/  IADD3 R96, P5, R60, R128.reuse, RZ ;  /* 0x000000803c607210 */ /* 0x080fe40007fbe0ff */
[----:B------:R-:W-:-:S02]  /*3c20*/  IADD3 R98, P6, R61, R128, RZ ;  /* 0x000000803d627210 */ /* 0x000fc40007fde0ff */
[----:B------:R-:W-:Y:S01]  /*3c30*/  SEL R104, RZ, 0x4, P4 ;  /* 0x00000004ff687807 */ /* 0x000fe20002000000 */
[----:B-1----:R-:W-:Y:S01]  /*3c40*/  VIADD R107, R8, UR5 ;  /* 0x00000005086b7c36 */ /* 0x002fe20008000000 */
[----:B------:R-:W-:Y:S01]  /*3c50*/  ISETP.NE.U32.AND P4, PT, R97, RZ, PT ;  /* 0x000000ff6100720c */ /* 0x000fe20003f85070 */
[----:B------:R-:W-:Y:S01]  /*3c60*/  IMAD.X R97, R137, 0x1, R76, P5 ;  /* 0x0000000189617824 */ /* 0x000fe200028e064c */
[----:B------:R-:W-:Y:S01]  /*3c70*/  ISETP.GE.AND P5, PT, R19, R132, PT ;  /* 0x000000841300720c */ /* 0x000fe20003fa6270 */
[----:B------:R-:W-:Y:S01]  /*3c80*/  IMAD.X R99, R137, 0x1, R74, P6 ;  /* 0x0000000189637824 */ /* 0x000fe200030e064a */
[----:B------:R-:W-:Y:S02]  /*3c90*/  SEL R104, R104, RZ, !P1 ;  /* 0x000000ff68687207 */ /* 0x000fe40004800000 */
[----:B--2---:R-:W-:Y:S02]  /*3ca0*/  SEL R100, RZ, 0x4, P5 ;  /* 0x00000004ff647807 */ /* 0x004fe40002800000 */
[----:B------:R1:W-:Y:S01]  /*3cb0*/  LDGSTS.E [R105+0x8], desc[UR14][R98.64], P2 ;  /* 0x0000800062697fae */ /* 0x0003e2000912184e */
[----:B------:R-:W-:-:S02]  /*3cc0*/  ISETP.NE.U32.AND P2, PT, R104, RZ, PT ;  /* 0x000000ff6800720c */ /* 0x000fc40003f45070 */
[----:B------:R-:W-:Y:S01]  /*3cd0*/  SEL R101, R100, RZ, !P1 ;  /* 0x000000ff64657207 */ /* 0x000fe20004800000 */
[----:B------:R2:W-:Y:S01]  /*3ce0*/  LDGSTS.E [R107], desc[UR14][R96.64], P3 ;  /* 0x00000000606b7fae */ /* 0x0005e2000992184e */
[----:B------:R-:W-:Y:S02]  /*3cf0*/  ISETP.GE.AND P3, PT, R17, R132, PT ;  /* 0x000000841100720c */ /* 0x000fe40003f66270 */
[-C--:B------:R-:W-:Y:S02]  /*3d00*/  IADD3 R100, P5, R56, R128.reuse, RZ ;  /* 0x0000008038647210 */ /* 0x080fe40007fbe0ff */
[----:B------:R-:W-:Y:S02]  /*3d10*/  IADD3 R102, P6, R58, R128, RZ ;  /* 0x000000803a667210 */ /* 0x000fe40007fde0ff */
[----:B------:R-:W-:Y:S01]  /*3d20*/  SEL R104, RZ, 0x4, P3 ;  /* 0x00000004ff687807 */ /* 0x000fe20001800000 */
[----:B-1----:R-:W-:Y:S01]  /*3d30*/  VIADD R105, R6, UR5 ;  /* 0x0000000506697c36 */ /* 0x002fe20008000000 */
[----:B------:R-:W-:Y:S01]  /*3d40*/  ISETP.NE.U32.AND P3, PT, R101, RZ, PT ;  /* 0x000000ff6500720c */ /* 0x000fe20003f65070 */
[----:B------:R-:W-:Y:S01]  /*3d50*/  IMAD.X R101, R137, 0x1, R80, P5 ;  /* 0x0000000189657824 */ /* 0x000fe200028e0650 */
[----:B------:R-:W-:Y:S01]  /*3d60*/  ISETP.GE.AND P5, PT, R15, R132, PT ;  /* 0x000000840f00720c */ /* 0x000fe20003fa6270 */
[----:B------:R-:W-:Y:S01]  /*3d70*/  IMAD.X R103, R137, 0x1, R78, P6 ;  /* 0x0000000189677824 */ /* 0x000fe200030e064e */
[----:B------:R-:W-:-:S02]  /*3d80*/  SEL R104, R104, RZ, !P1 ;  /* 0x000000ff68687207 */ /* 0x000fc40004800000 */
[----:B--2---:R-:W-:Y:S02]  /*3d90*/  SEL R96, RZ, 0x4, P5 ;  /* 0x00000004ff607807 */ /* 0x004fe40002800000 */
[----:B------:R-:W-:Y:S01]  /*3da0*/  LDGSTS.E [R107+0x8], desc[UR14][R102.64], P4 ;  /* 0x00008000666b7fae */ /* 0x000fe2000a12184e */
[----:B------:R-:W-:Y:S02]  /*3db0*/  ISETP.NE.U32.AND P4, PT, R104, RZ, PT ;  /* 0x000000ff6800720c */ /* 0x000fe40003f85070 */
[----:B------:R-:W-:Y:S01]  /*3dc0*/  SEL R97, R96, RZ, !P1 ;  /* 0x000000ff60617207 */ /* 0x000fe20004800000 */
[----:B------:R1:W-:Y:S01]  /*3dd0*/  LDGSTS.E [R105], desc[UR14][R100.64], P2 ;  /* 0x0000000064697fae */ /* 0x0003e2000912184e */
[----:B------:R-:W-:Y:S02]  /*3de0*/  ISETP.GE.AND P2, PT, R13, R132, PT ;  /* 0x000000840d00720c */ /* 0x000fe40003f46270 */
[-C--:B------:R-:W-:Y:S02]  /*3df0*/  IADD3 R96, P5, R20, R128.reuse, RZ ;  /* 0x0000008014607210 */ /* 0x080fe40007fbe0ff */
[----:B------:R-:W-:-:S02]  /*3e00*/  IADD3 R98, P6, R22, R128, RZ ;  /* 0x0000008016627210 */ /* 0x000fc40007fde0ff */
[----:B------:R-:W-:Y:S02]  /*3e10*/  SEL R104, RZ, 0x4, P2 ;  /* 0x00000004ff687807 */ /* 0x000fe40001000000 */
[----:B------:R-:W-:Y:S01]  /*3e20*/  ISETP.NE.U32.AND P2, PT, R97, RZ, PT ;  /* 0x000000ff6100720c */ /* 0x000fe20003f45070 */
[----:B------:R-:W-:Y:S01]  /*3e30*/  IMAD.X R97, R137, 0x1, R84, P5 ;  /* 0x0000000189617824 */ /* 0x000fe200028e0654 */
[-C--:B------:R-:W-:Y:S01]  /*3e40*/  ISETP.GE.AND P5, PT, R11, R132.reuse, PT ;  /* 0x000000840b00720c */ /* 0x080fe20003fa6270 */
[----:B------:R-:W-:Y:S01]  /*3e50*/  IMAD.X R99, R137, 0x1, R82, P6 ;  /* 0x0000000189637824 */ /* 0x000fe200030e0652 */
[----:B------:R-:W-:Y:S02]  /*3e60*/  ISETP.GE.AND P6, PT, R64, R132, PT ;  /* 0x000000844000720c */ /* 0x000fe40003fc6270 */
[----:B-1----:R-:W-:Y:S02]  /*3e70*/  SEL R100, RZ, 0x4, P5 ;  /* 0x00000004ff647807 */ /* 0x002fe40002800000 */
[----:B------:R1:W-:Y:S01]  /*3e80*/  LDGSTS.E [R105+0x8], desc[UR14][R98.64], P3 ;  /* 0x0000800062697fae */ /* 0x0003e2000992184e */
[----:B------:R-:W-:-:S02]  /*3e90*/  SEL R104, R104, RZ, !P1 ;  /* 0x000000ff68687207 */ /* 0x000fc40004800000 */
[----:B------:R-:W-:Y:S01]  /*3ea0*/  SEL R100, R100, RZ, !P1 ;  /* 0x000000ff64647207 */ /* 0x000fe20004800000 */
[----:B------:R2:W-:Y:S01]  /*3eb0*/  LDGSTS.E [R149], desc[UR14][R96.64], P4 ;  /* 0x0000000060957fae */ /* 0x0005e2000a12184e */
[-C--:B------:R-:W-:Y:S02]  /*3ec0*/  ISETP.GE.AND P4, PT, R9, R132.reuse, PT ;  /* 0x000000840900720c */ /* 0x080fe40003f86270 */
[----:B------:R-:W-:Y:S01]  /*3ed0*/  ISETP.GE.AND P5, PT, R7, R132, PT ;  /* 0x000000840700720c */ /* 0x000fe20003fa6270 */
[----:B------:R-:W-:Y:S01]  /*3ee0*/  VIADD R132, R132, 0xffffffe0 ;  /* 0xffffffe084847836 */ /* 0x000fe20000000000 */
[----:B------:R-:W-:Y:S02]  /*3ef0*/  SEL R101, RZ, 0x4, P4 ;  /* 0x00000004ff657807 */ /* 0x000fe40002000000 */
[----:B------:R-:W-:Y:S02]  /*3f00*/  ISETP.NE.U32.AND P4, PT, R100, RZ, PT ;  /* 0x000000ff6400720c */ /* 0x000fe40003f85070 */
[----:B-1----:R-:W-:-:S02]  /*3f10*/  SEL R98, RZ, 0x4, P6 ;  /* 0x00000004ff627807 */ /* 0x002fc40003000000 */
[----:B------:R-:W-:Y:S01]  /*3f20*/  IADD3 R108, P6, R18, R128, RZ ;  /* 0x00000080126c7210 */ /* 0x000fe20007fde0ff */
[----:B--2---:R-:W-:Y:S01]  /*3f30*/  IMAD.MOV.U32 R96, RZ, RZ, R128 ;  /* 0x000000ffff607224 */ /* 0x004fe200078e0080 */
[----:B------:R-:W-:Y:S01]  /*3f40*/  ISETP.NE.U32.AND P3, PT, R104, RZ, PT ;  /* 0x000000ff6800720c */ /* 0x000fe20003f65070 */
[----:B------:R-:W-:Y:S01]  /*3f50*/  IMAD.MOV.U32 R97, RZ, RZ, R137 ;  /* 0x000000ffff617224 */ /* 0x000fe200078e0089 */
[----:B------:R-:W-:Y:S01]  /*3f60*/  SEL R100, RZ, 0x4, P5 ;  /* 0x00000004ff647807 */ /* 0x000fe20002800000 */
[----:B------:R-:W-:Y:S01]  /*3f70*/  IMAD.X R109, R137, 0x1, R86, P6 ;  /* 0x00000001896d7824 */ /* 0x000fe200030e0656 */
[----:B------:R-:W-:Y:S01]  /*3f80*/  SEL R101, R101, RZ, !P1 ;  /* 0x000000ff65657207 */ /* 0x000fe20004800000 */
[--C-:B------:R-:W-:Y:S01]  /*3f90*/  IMAD.WIDE R106, R92, 0x4, R96.reuse ;  /* 0x000000045c6a7825 */ /* 0x100fe200078e0260 */
[----:B------:R-:W-:Y:S02]  /*3fa0*/  SEL R100, R100, RZ, !P1 ;  /* 0x000000ff64647207 */ /* 0x000fe40004800000 */
[----:B------:R1:W-:Y:S01]  /*3fb0*/  LDGSTS.E [R149+0x8], desc[UR14][R108.64], P2 ;  /* 0x000080006c957fae */ /* 0x0003e2000912184e */
[----:B------:R-:W-:Y:S01]  /*3fc0*/  ISETP.NE.U32.AND P5, PT, R101, RZ, PT ;  /* 0x000000ff6500720c */ /* 0x000fe20003fa5070 */
[----:B------:R-:W-:Y:S01]  /*3fd0*/  IMAD.WIDE R104, R91, 0x4, R96 ;  /* 0x000000045b687825 */ /* 0x000fe200078e0260 */
[----:B------:R-:W-:-:S02]  /*3fe0*/  ISETP.NE.U32.AND P6, PT, R100, RZ, PT ;  /* 0x000000ff6400720c */ /* 0x000fc40003fc5070 */
[----:B------:R-:W-:Y:S01]  /*3ff0*/  IADD3 R100, P2, R62, R135, RZ ;  /* 0x000000873e647210 */ /* 0x000fe20007f5e0ff */
[----:B------:R2:W-:Y:S01]  /*4000*/  LDGSTS.E [R151], desc[UR14][R106.64], P3 ;  /* 0x000000006a977fae */ /* 0x0005e2000992184e */
[----:B------:R-:W-:Y:S02]  /*4010*/  SEL R98, R98, RZ, !P1 ;  /* 0x000000ff62627207 */ /* 0x000fe40004800000 */
[----:B------:R-:W-:Y:S01]  /*4020*/  IADD3 R102, P3, R62, R131, RZ ;  /* 0x000000833e667210 */ /* 0x000fe20007f7e0ff */
[----:B------:R-:W-:Y:S01]  /*4030*/  IMAD.X R101, R140, 0x1, R87, P2 ;  /* 0x000000018c657824 */ /* 0x000fe200010e0657 */
[----:B------:R-:W-:Y:S01]  /*4040*/  ISETP.NE.U32.AND P1, PT, R98, RZ, PT ;  /* 0x000000ff6200720c */ /* 0x000fe20003f25070 */
[----:B------:R-:W-:Y:S01]  /*4050*/  IMAD.WIDE R98, R90, 0x4, R96 ;  /* 0x000000045a627825 */ /* 0x000fe200078e0260 */
[----:B-1----:R-:W-:Y:S01]  /*4060*/  IADD3 R108, P2, R62, R127, RZ ;  /* 0x0000007f3e6c7210 */ /* 0x002fe20007f5e0ff */
[----:B------:R1:W-:Y:S02]  /*4070*/  LDGSTS.E [R151+0x8], desc[UR14][R104.64], P4 ;  /* 0x0000800068977fae */ /* 0x0003e4000a12184e */
[--C-:B------:R-:W-:Y:S01]  /*4080*/  IMAD.X R103, R136, 0x1, R87.reuse, P3 ;  /* 0x0000000188677824 */ /* 0x100fe200018e0657 */
[----:B--2---:R-:W-:Y:S01]  /*4090*/  IADD3 R106, P3, R62, R123, RZ ;  /* 0x0000007b3e6a7210 */ /* 0x004fe20007f7e0ff */
[----:B------:R-:W-:Y:S01]  /*40a0*/  IMAD.X R109, R94, 0x1, R87, P2 ;  /* 0x000000015e6d7824 */ /* 0x000fe200010e0657 */
[----:B------:R2:W-:Y:S01]  /*40b0*/  LDGSTS.E [R153], desc[UR14][R98.64], P5 ;  /* 0x0000000062997fae */ /* 0x0005e2000a92184e */
[----:B------:R-:W-:-:S04]  /*40c0*/  IMAD.WIDE R96, R89, 0x4, R96 ;  /* 0x0000000459607825 */ /* 0x000fc800078e0260 */
[--C-:B------:R-:W-:Y:S01]  /*40d0*/  IMAD.X R107, R130, 0x1, R87.reuse, P3 ;  /* 0x00000001826b7824 */ /* 0x100fe200018e0657 */
[----:B-1----:R-:W-:Y:S01]  /*40e0*/  IADD3 R104, P2, R62, R119, RZ ;  /* 0x000000773e687210 */ /* 0x002fe20007f5e0ff */
[----:B------:R1:W-:Y:S01]  /*40f0*/  LDGSTS.E [R153+0x8], desc[UR14][R96.64], P6 ;  /* 0x0000800060997fae */ /* 0x0003e2000b12184e */
[----:B------:R-:W-:Y:S02]  /*4100*/  VIADD R149, R66, UR5 ;  /* 0x0000000542957c36 */ /* 0x000fe40008000000 */
[----:B------:R-:W-:Y:S01]  /*4110*/  VIADD R151, R0, UR5 ;  /* 0x0000000500977c36 */ /* 0x000fe20008000000 */
[----:B------:R-:W0:Y:S01]  /*4120*/  LDGDEPBAR ;  /* 0x00000000000079af */ /* 0x000e220000000000 */
[----:B--2---:R-:W-:Y:S01]  /*4130*/  IADD3 R98, P3, R62, R117, RZ ;  /* 0x000000753e627210 */ /* 0x004fe20007f7e0ff */
[--C-:B------:R-:W-:Y:S02]  /*4140*/  IMAD.X R105, R124, 0x1, R87.reuse, P2 ;  /* 0x000000017c697824 */ /* 0x100fe400010e0657 */
[----:B------:R2:W-:Y:S02]  /*4150*/  LDGSTS.E [R149+0x6000], desc[UR14][R100.64], P1 ;  /* 0x0600000064957fae */ /* 0x0005e4000892184e */
[----:B------:R-:W-:Y:S01]  /*4160*/  IMAD.X R99, R120, 0x1, R87, P3 ;  /* 0x0000000178637824 */ /* 0x000fe200018e0657 */
[----:B-1----:R-:W-:Y:S01]  /*4170*/  IADD3 R96, P2, R62, R111, RZ ;  /* 0x0000006f3e607210 */ /* 0x002fe20007f5e0ff */
[----:B------:R1:W-:Y:S01]  /*4180*/  LDGSTS.E [R149+0x6400], desc[UR14][R102.64], P1 ;  /* 0x0640000066957fae */ /* 0x0003e2000892184e */
[----:B------:R-:W-:-:S03]  /*4190*/  IADD3 R111, P5, R111, R142, RZ ;  /* 0x0000008e6f6f7210 */ /* 0x000fc60007fbe0ff */
[C---:B------:R-:W-:Y:S01]  /*41a0*/  IMAD.X R97, R116.reuse, 0x1, R87, P2 ;  /* 0x0000000174617824 */ /* 0x040fe200010e0657 */
[----:B------:R3:W-:Y:S01]  /*41b0*/  LDGSTS.E [R149+0x6800], desc[UR14][R108.64], P1 ;  /* 0x068000006c957fae */ /* 0x0007e2000892184e */
[----:B------:R-:W-:Y:S01]  /*41c0*/  IMAD.X R116, R116, 0x1, R141, P5 ;  /* 0x0000000174747824 */ /* 0x000fe200028e068d */
[C---:B--2---:R-:W-:Y:S02]  /*41d0*/  IADD3 R100, P3, R62.reuse, R145, RZ ;  /* 0x000000913e647210 */ /* 0x044fe40007f7e0ff */
[----:B------:R2:W-:Y:S01]  /*41e0*/  LDGSTS.E [R149+0x6c00], desc[UR14][R106.64], P1 ;  /* 0x06c000006a957fae */ /* 0x0005e2000892184e */
[-C--:B------:R-:W-:Y:S02]  /*41f0*/  IADD3 R123, P5, R123, R142.reuse, RZ ;  /* 0x0000008e7b7b7210 */ /* 0x080fe40007fbe0ff */
[----:B-1----:R-:W-:Y:S01]  /*4200*/  IADD3 R102, P2, R62, R133, RZ ;  /* 0x000000853e667210 */ /* 0x002fe20007f5e0ff */
[----:B------:R-:W-:Y:S01]  /*4210*/  IMAD.X R101, R112, 0x1, R87, P3 ;  /* 0x0000000170657824 */ /* 0x000fe200018e0657 */
[----:B------:R1:W-:Y:S01]  /*4220*/  LDGSTS.E [R149+0x7000], desc[UR14][R104.64], P1 ;  /* 0x0700000068957fae */ /* 0x0003e2000892184e */
[----:B------:R-:W-:Y:S01]  /*4230*/  IMAD.X R130, R130, 0x1, R141, P5 ;  /* 0x0000000182827824 */ /* 0x000fe200028e068d */
[----:B------:R-:W-:Y:S01]  /*4240*/  IADD3 R135, P5, R135, R142, RZ ;  /* 0x0000008e87877210 */ /* 0x000fe20007fbe0ff */
[----:B------:R-:W-:Y:S01]  /*4250*/  IMAD.X R103, R138, 0x1, R87, P2 ;  /* 0x000000018a677824 */ /* 0x000fe200010e0657 */
[C---:B---3--:R-:W-:Y:S01]  /*4260*/  IADD3 R108, P3, R62.reuse, R129, RZ ;  /* 0x000000813e6c7210 */ /* 0x048fe20007f7e0ff */
[----:B------:R3:W-:Y:S01]  /*4270*/  LDGSTS.E [R149+0x7400], desc[UR14][R98.64], P1 ;  /* 0x0740000062957fae */ /* 0x0007e2000892184e */
[----:B--2---:R-:W-:Y:S01]  /*4280*/  IADD3 R106, P2, R62, R125, RZ ;  /* 0x0000007d3e6a7210 */ /* 0x004fe20007f5e0ff */
[----:B------:R-:W-:-:S02]  /*4290*/  IMAD.X R140, R140, 0x1, R141, P5 ;  /* 0x000000018c8c7824 */ /* 0x000fc400028e068d */
[----:B------:R2:W-:Y:S01]  /*42a0*/  LDGSTS.E [R149+0x7800], desc[UR14][R96.64], P1 ;  /* 0x0780000060957fae */ /* 0x0005e2000892184e */
[--C-:B------:R-:W-:Y:S01]  /*42b0*/  IMAD.X R109, R88, 0x1, R87.reuse, P3 ;  /* 0x00000001586d7824 */ /* 0x100fe200018e0657 */
[----:B-1----:R-:W-:Y:S01]  /*42c0*/  IADD3 R104, P3, R62, R121, RZ ;  /* 0x000000793e687210 */ /* 0x002fe20007f7e0ff */
[--C-:B------:R-:W-:Y:S01]  /*42d0*/  IMAD.X R107, R134, 0x1, R87.reuse, P2 ;  /* 0x00000001866b7824 */ /* 0x100fe200010e0657 */
[----:B------:R1:W-:Y:S03]  /*42e0*/  LDGSTS.E [R149+0x7c00], desc[UR14][R100.64], P1 ;  /* 0x07c0000064957fae */ /* 0x0003e6000892184e */
[----:B------:R-:W-:Y:S01]  /*42f0*/  IMAD.X R105, R126, 0x1, R87, P3 ;  /* 0x000000017e697824 */ /* 0x000fe200018e0657 */
[----:B---3--:R-:W-:Y:S01]  /*4300*/  IADD3 R98, P3, R62, R113, RZ ;  /* 0x000000713e627210 */ /* 0x008fe20007f7e0ff */
[----:B------:R3:W-:Y:S01]  /*4310*/  LDGSTS.E [R151+0x6200], desc[UR14][R102.64], P1 ;  /* 0x0620000066977fae */ /* 0x0007e2000892184e */
[----:B------:R-:W-:-:S02]  /*4320*/  IADD3 R113, P6, R113, R142, RZ ;  /* 0x0000008e71717210 */ /* 0x000fc40007fde0ff */
[----:B--2---:R-:W-:Y:S01]  /*4330*/  IADD3 R96, P2, R62, R115, RZ ;  /* 0x000000733e607210 */ /* 0x004fe20007f5e0ff */
[C---:B------:R-:W-:Y:S01]  /*4340*/  IMAD.X R99, R118.reuse, 0x1, R87, P3 ;  /* 0x0000000176637824 */ /* 0x040fe200018e0657 */
[----:B------:R2:W-:Y:S01]  /*4350*/  LDGSTS.E [R151+0x6600], desc[UR14][R108.64], P1 ;  /* 0x066000006c977fae */ /* 0x0005e2000892184e */
[-C--:B------:R-:W-:Y:S01]  /*4360*/  IADD3 R145, P3, R145, R142.reuse, RZ ;  /* 0x0000008e91917210 */ /* 0x080fe20007f7e0ff */
[----:B------:R-:W-:Y:S01]  /*4370*/  IMAD.X R118, R118, 0x1, R141, P6 ;  /* 0x0000000176767824 */ /* 0x000fe200030e068d */
[-C--:B------:R-:W-:Y:S01]  /*4380*/  IADD3 R125, P6, R125, R142.reuse, RZ ;  /* 0x0000008e7d7d7210 */ /* 0x080fe20007fde0ff */
[----:B------:R-:W-:Y:S01]  /*4390*/  IMAD.X R97, R122, 0x1, R87, P2 ;  /* 0x000000017a617824 */ /* 0x000fe200010e0657 */
[C---:B-1----:R-:W-:Y:S01]  /*43a0*/  IADD3 R100, P2, R62.reuse, R95, RZ ;  /* 0x0000005f3e647210 */ /* 0x042fe20007f5e0ff */
[----:B------:R2:W-:Y:S01]  /*43b0*/  LDGSTS.E [R151+0x6a00], desc[UR14][R106.64], P1 ;  /* 0x06a000006a977fae */ /* 0x0005e2000892184e */
[----:B---3--:R-:W-:Y:S01]  /*43c0*/  IADD3 R102, P4, R62, R147, RZ ;  /* 0x000000933e667210 */ /* 0x008fe20007f9e0ff */
[----:B------:R-:W-:Y:S01]  /*43d0*/  IMAD.X R112, R112, 0x1, R141, P3 ;  /* 0x0000000170707824 */ /* 0x000fe200018e068d */
[-C--:B------:R-:W-:Y:S01]  /*43e0*/  IADD3 R119, P3, R119, R142.reuse, RZ ;  /* 0x0000008e77777210 */ /* 0x080fe20007f7e0ff */
[--C-:B------:R-:W-:Y:S01]  /*43f0*/  IMAD.X R101, R114, 0x1, R87.reuse, P2 ;  /* 0x0000000172657824 */ /* 0x100fe200010e0657 */
[----:B------:R2:W-:Y:S01]  /*4400*/  LDGSTS.E [R151+0x6e00], desc[UR14][R104.64], P1 ;  /* 0x06e0000068977fae */ /* 0x0005e2000892184e */
[----:B------:R-:W-:Y:S01]  /*4410*/  IMAD.X R103, R110, 0x1, R87, P4 ;  /* 0x000000016e677824 */ /* 0x000fe200020e0657 */
[-C--:B------:R-:W-:Y:S01]  /*4420*/  IADD3 R147, P2, R147, R142.reuse, RZ ;  /* 0x0000008e93937210 */ /* 0x080fe20007f5e0ff */
[--C-:B------:R-:W-:Y:S01]  /*4430*/  IMAD.X R124, R124, 0x1, R141.reuse, P3 ;  /* 0x000000017c7c7824 */ /* 0x100fe200018e068d */
[----:B------:R2:W-:Y:S01]  /*4440*/  LDGSTS.E [R151+0x7200], desc[UR14][R96.64], P1 ;  /* 0x0720000060977fae */ /* 0x0005e2000892184e */
[-C--:B------:R-:W-:Y:S01]  /*4450*/  IADD3 R95, P4, R95, R142.reuse, RZ ;  /* 0x0000008e5f5f7210 */ /* 0x080fe20007f9e0ff */
[--C-:B------:R-:W-:Y:S01]  /*4460*/  IMAD.X R134, R134, 0x1, R141.reuse, P6 ;  /* 0x0000000186867824 */ /* 0x100fe200030e068d */
[-C--:B------:R-:W-:Y:S01]  /*4470*/  IADD3 R131, P3, R131, R142.reuse, RZ ;  /* 0x0000008e83837210 */ /* 0x080fe20007f7e0ff */
[----:B------:R2:W-:Y:S01]  /*4480*/  LDGSTS.E [R151+0x7600], desc[UR14][R98.64], P1 ;  /* 0x0760000062977fae */ /* 0x0005e2000892184e */
[--C-:B------:R-:W-:Y:S01]  /*4490*/  IMAD.X R110, R110, 0x1, R141.reuse, P2 ;  /* 0x000000016e6e7824 */ /* 0x100fe200010e068d */
[-C--:B------:R-:W-:Y:S01]  /*44a0*/  IADD3 R115, P2, R115, R142.reuse, RZ ;  /* 0x0000008e73737210 */ /* 0x080fe20007f5e0ff */
[--C-:B------:R-:W-:Y:S01]  /*44b0*/  IMAD.X R114, R114, 0x1, R141.reuse, P4 ;  /* 0x0000000172727824 */ /* 0x100fe200020e068d */
[----:B------:R2:W-:Y:S01]  /*44c0*/  LDGSTS.E [R151+0x7a00], desc[UR14][R100.64], P1 ;  /* 0x07a0000064977fae */ /* 0x0005e2000892184e */
[----:B------:R-:W-:Y:S01]  /*44d0*/  IADD3 R121, P4, R121, R142, RZ ;  /* 0x0000008e79797210 */ /* 0x000fe20007f9e0ff */
[--C-:B------:R-:W-:Y:S01]  /*44e0*/  IMAD.X R136, R136, 0x1, R141.reuse, P3 ;  /* 0x0000000188887824 */ /* 0x100fe200018e068d */
[----:B------:R-:W-:Y:S01]  /*44f0*/  LEA R128, P6, R3, R128, 0x2 ;  /* 0x0000008003807211 */ /* 0x000fe200078c10ff */
[----:B------:R2:W-:Y:S01]  /*4500*/  LDGSTS.E [R151+0x7e00], desc[UR14][R102.64], P1 ;  /* 0x07e0000066977fae */ /* 0x0005e2000892184e */
[-C--:B------:R-:W-:Y:S01]  /*4510*/  IADD3 R117, P1, R117, R142.reuse, RZ ;  /* 0x0000008e75757210 */ /* 0x080fe20007f3e0ff */
[--C-:B------:R-:W-:Y:S01]  /*4520*/  IMAD.X R122, R122, 0x1, R141.reuse, P2 ;  /* 0x000000017a7a7824 */ /* 0x100fe200010e068d */
[-C--:B------:R-:W-:Y:S01]  /*4530*/  IADD3 R129, P2, R129, R142.reuse, RZ ;  /* 0x0000008e81817210 */ /* 0x080fe20007f5e0ff */
[--C-:B------:R-:W-:Y:S01]  /*4540*/  IMAD.X R126, R126, 0x1, R141.reuse, P4 ;  /* 0x000000017e7e7824 */ /* 0x100fe200020e068d */
[-C--:B------:R-:W-:Y:S01]  /*4550*/  IADD3 R133, P4, R133, R142.reuse, RZ ;  /* 0x0000008e85857210 */ /* 0x080fe20007f9e0ff */
[--C-:B------:R-:W-:Y:S01]  /*4560*/  IMAD.X R120, R120, 0x1, R141.reuse, P1 ;  /* 0x0000000178787824 */ /* 0x100fe200008e068d */
[----:B------:R-:W-:Y:S01]  /*4570*/  IADD3 R127, P1, R127, R142, RZ ;  /* 0x0000008e7f7f7210 */ /* 0x000fe20007f3e0ff */
[----:B------:R-:W0:Y:S01]  /*4580*/  LDGDEPBAR ;  /* 0x00000000000079af */ /* 0x000e220000000000 */
[----:B------:R-:W-:-:S02]  /*4590*/  IMAD.X R88, R88, 0x1, R141, P2 ;  /* 0x0000000158587824 */ /* 0x000fc400010e068d */
[--C-:B------:R-:W-:Y:S02]  /*45a0*/  IMAD.X R138, R138, 0x1, R141.reuse, P4 ;  /* 0x000000018a8a7824 */ /* 0x100fe400020e068d */
[----:B------:R-:W-:Y:S01]  /*45b0*/  IMAD.X R94, R94, 0x1, R141, P1 ;  /* 0x000000015e5e7824 */ /* 0x000fe200008e068d */
[----:B------:R-:W-:Y:S01]  /*45c0*/  ISETP.NE.U32.AND P1, PT, R143, UR4, PT ;  /* 0x000000048f007c0c */ /* 0x000fe2000bf25070 */
[----:B------:R-:W-:-:S12]  /*45d0*/  IMAD.X R137, R137, 0x1, R144, P6 ;  /* 0x0000000189897824 */ /* 0x000fd800030e0690 */
[----:B--2---:R-:W-:Y:S05]  /*45e0*/  @P1 BRA `(.L_x_1) ;  /* 0xfffffff000181947 */ /* 0x004fea000383ffff */
.L_x_0:
[----:B------:R-:W-:Y:S02]  /*45f0*/  WARPGROUP.DEPBAR.LE gsb0, 0x0 ;  /* 0x00008000000079c5 */ /* 0x000fe40000010000 */
[----:B------:R-:W-:-:S04]  /*4600*/  DEPBAR.LE SB0, 0x0 ;  /* 0x000080000000791a */ /* 0x000fc80000000000 */
[----:B------:R-:W-:Y:S01]  /*4610*/  IADD3 R85, R72, UR7, R85 ;  /* 0x0000000748557c10 */ /* 0x000fe2000fffe055 */
[----:B------:R-:W1:Y:S01]  /*4620*/  LDC R3, c[0x0][0x248] ;  /* 0x00009200ff037b82 */ /* 0x000e620000000800 */
[----:B------:R-:W-:-:S07]  /*4630*/  LEA R68, R68, UR7, 0x4 ;  /* 0x0000000744447c11 */ /* 0x000fce000f8e20ff */
[----:B------:R-:W-:Y:S01]  /*4640*/  BAR.SYNC.DEFER_BLOCKING 0x0 ;  /* 0x0000000000007b1d */ /* 0x000fe20000010000 */
[----:B------:R-:W-:Y:S01]  /*4650*/  LOP3.LUT R4, R70, 0x3c, R81, 0xfe, !PT ;  /* 0x0000003c46047812 */ /* 0x000fe200078efe51 */
[----:B------:R-:W-:Y:S01]  /*4660*/  IMAD.IADD R85, R16, 0x1, R85 ;  /* 0x0000000110557824 */ /* 0x000fe200078e0255 */
[----:B------:R-:W-:Y:S02]  /*4670*/  LOP3.LUT R12, R70, R81, RZ, 0xfc, !PT ;  /* 0x00000051460c7212 */ /* 0x000fe400078efcff */
[-C--:B------:R-:W-:Y:S01]  /*4680*/  ISETP.LT.AND P1, PT, R4, R93.reuse, !P0 ;  /* 0x0000005d0400720c */ /* 0x080fe20004721270 */
[----:B------:R-:W-:Y:S01]  /*4690*/  ULDC UR4, c[0x0][0x244] ;  /* 0x0000910000047ab9 */ /* 0x000fe20000000800 */
[----:B------:R-:W-:Y:S02]  /*46a0*/  ISETP.LT.AND P4, PT, R12, R93, !P0 ;  /* 0x0000005d0c00720c */ /* 0x000fe40004781270 */
[C-C-:B------:R-:W-:Y:S02]  /*46b0*/  LOP3.LUT R18, R70.reuse, 0x4, R81.reuse, 0xfe, !PT ;  /* 0x0000000446127812 */ /* 0x140fe400078efe51 */
[----:B------:R-:W-:-:S02]  /*46c0*/  LOP3.LUT R2, R70, 0x3a, R81, 0xfe, !PT ;  /* 0x0000003a46027812 */ /* 0x000fc400078efe51 */
[C-C-:B------:R-:W-:Y:S02]  /*46d0*/  LOP3.LUT R66, R70.reuse, 0x38, R81.reuse, 0xfe, !PT ;  /* 0x0000003846427812 */ /* 0x140fe400078efe51 */
[C-C-:B------:R-:W-:Y:S02]  /*46e0*/  LOP3.LUT R64, R70.reuse, 0x36, R81.reuse, 0xfe, !PT ;  /* 0x0000003646407812 */ /* 0x140fe400078efe51 */
[C-C-:B------:R-:W-:Y:S02]  /*46f0*/  LOP3.LUT R72, R70.reuse, 0x34, R81.reuse, 0xfe, !PT ;  /* 0x0000003446487812 */ /* 0x140fe400078efe51 */
[C-C-:B------:R-:W-:Y:S02]  /*4700*/  LOP3.LUT R76, R70.reuse, 0x32, R81.reuse, 0xfe, !PT ;  /* 0x00000032464c7812 */ /* 0x140fe400078efe51 */
[C-C-:B------:R-:W-:Y:S02]  /*4710*/  LOP3.LUT R74, R70.reuse, 0x30, R81.reuse, 0xfe, !PT ;  /* 0x00000030464a7812 */ /* 0x140fe400078efe51 */
[C-C-:B------:R-:W-:Y:S01]  /*4720*/  LOP3.LUT R80, R70.reuse, 0x2e, R81.reuse, 0xfe, !PT ;  /* 0x0000002e46507812 */ /* 0x140fe200078efe51 */
[----:B------:R2:W-:Y:S01]  /*4730*/  STSM.16.M88.4 [R85], R24 ;  /* 0x0000001855007844 */ /* 0x0005e20000000200 */
[----:B------:R-:W-:-:S02]  /*4740*/  LOP3.LUT R78, R70, 0x2c, R81, 0xfe, !PT ;  /* 0x0000002c464e7812 */ /* 0x000fc400078efe51 */
[C-C-:B------:R-:W-:Y:S01]  /*4750*/  LOP3.LUT R82, R70.reuse, 0x2a, R81.reuse, 0xfe, !PT ;  /* 0x0000002a46527812 */ /* 0x140fe200078efe51 */
[----:B------:R-:W-:Y:S01]  /*4760*/  BAR.SYNC.DEFER_BLOCKING 0x0 ;  /* 0x0000000000007b1d */ /* 0x000fe20000010000 */
[C-C-:B------:R-:W-:Y:S02]  /*4770*/  LOP3.LUT R84, R70.reuse, 0x28, R81.reuse, 0xfe, !PT ;  /* 0x0000002846547812 */ /* 0x140fe400078efe51 */
[C-C-:B------:R-:W-:Y:S02]  /*4780*/  LOP3.LUT R86, R70.reuse, 0x26, R81.reuse, 0xfe, !PT ;  /* 0x0000002646567812 */ /* 0x140fe400078efe51 */
[C-C-:B------:R-:W-:Y:S02]  /*4790*/  LOP3.LUT R88, R70.reuse, 0x24, R81.reuse, 0xfe, !PT ;  /* 0x0000002446587812 */ /* 0x140fe400078efe51 */
[C-C-:B------:R-:W-:Y:S02]  /*47a0*/  LOP3.LUT R90, R70.reuse, 0x22, R81.reuse, 0xfe, !PT ;  /* 0x00000022465a7812 */ /* 0x140fe400078efe51 */
[----:B------:R-:W-:-:S02]  /*47b0*/  LOP3.LUT R92, R70, 0x20, R81, 0xfe, !PT ;  /* 0x00000020465c7812 */ /* 0x000fc400078efe51 */
[C-C-:B------:R-:W-:Y:S01]  /*47c0*/  LOP3.LUT R0, R70.reuse, 0x3e, R81.reuse, 0xfe, !PT ;  /* 0x0000003e46007812 */ /* 0x140fe200078efe51 */
[----:B--2---:R-:W-:Y:S01]  /*47d0*/  IMAD R25, R83, UR4, RZ ;  /* 0x0000000453197c24 */ /* 0x004fe2000f8e02ff */
[----:B------:R-:W-:Y:S01]  /*47e0*/  ULDC.64 UR4, c[0x0][0x220] ;  /* 0x0000880000047ab9 */ /* 0x000fe20000000a00 */
[C-C-:B------:R-:W-:Y:S02]  /*47f0*/  LOP3.LUT R94, R70.reuse, 0x1e, R81.reuse, 0xfe, !PT ;  /* 0x0000001e465e7812 */ /* 0x140fe400078efe51 */
[C-C-:B------:R-:W-:Y:S02]  /*4800*/  LOP3.LUT R96, R70.reuse, 0x1c, R81.reuse, 0xfe, !PT ;  /* 0x0000001c46607812 */ /* 0x140fe400078efe51 */
[C---:B------:R-:W-:Y:S02]  /*4810*/  LEA R24, P3, R25.reuse, UR4, 0x2 ;  /* 0x0000000419187c11 */ /* 0x040fe4000f8610ff */
[----:B------:R-:W-:Y:S02]  /*4820*/  LOP3.LUT R98, R70, 0x1a, R81, 0xfe, !PT ;  /* 0x0000001a46627812 */ /* 0x000fe400078efe51 */
[----:B------:R-:W-:Y:S01]  /*4830*/  LEA.HI.X.SX32 R25, R25, UR5, 0x2, P3 ;  /* 0x0000000519197c11 */ /* 0x000fe200098f16ff */
[----:B------:R-:W2:Y:S01]  /*4840*/  LDS.128 R60, [R68] ;  /* 0x00000000443c7984 */ /* 0x000ea20000000c00 */
[----:B------:R-:W-:-:S02]  /*4850*/  ISETP.LT.AND P3, PT, R18, R93, !P0 ;  /* 0x0000005d1200720c */ /* 0x000fc40004761270 */
[C-C-:B------:R-:W-:Y:S01]  /*4860*/  LOP3.LUT R100, R70.reuse, 0x18, R81.reuse, 0xfe, !PT ;  /* 0x0000001846647812 */ /* 0x140fe200078efe51 */
[----:B------:R-:W-:Y:S01]  /*4870*/  BAR.SYNC.DEFER_BLOCKING 0x0 ;  /* 0x0000000000007b1d */ /* 0x000fe20000010000 */
[C-C-:B------:R-:W-:Y:S02]  /*4880*/  LOP3.LUT R102, R70.reuse, 0x16, R81.reuse, 0xfe, !PT ;  /* 0x0000001646667812 */ /* 0x140fe400078efe51 */
[C-C-:B------:R-:W-:Y:S02]  /*4890*/  LOP3.LUT R104, R70.reuse, 0x14, R81.reuse, 0xfe, !PT ;  /* 0x0000001446687812 */ /* 0x140fe400078efe51 */
[C-C-:B------:R-:W-:Y:S02]  /*48a0*/  LOP3.LUT R106, R70.reuse, 0x12, R81.reuse, 0xfe, !PT ;  /* 0x00000012466a7812 */ /* 0x140fe400078efe51 */
[C-C-:B------:R-:W-:Y:S02]  /*48b0*/  LOP3.LUT R108, R70.reuse, 0x10, R81.reuse, 0xfe, !PT ;  /* 0x00000010466c7812 */ /* 0x140fe400078efe51 */
[----:B------:R-:W-:-:S02]  /*48c0*/  LOP3.LUT R110, R70, 0xe, R81, 0xfe, !PT ;  /* 0x0000000e466e7812 */ /* 0x000fc400078efe51 */
[C-C-:B------:R-:W-:Y:S02]  /*48d0*/  LOP3.LUT R112, R70.reuse, 0xc, R81.reuse, 0xfe, !PT ;  /* 0x0000000c46707812 */ /* 0x140fe400078efe51 */
[C-C-:B------:R-:W-:Y:S02]  /*48e0*/  LOP3.LUT R114, R70.reuse, 0xa, R81.reuse, 0xfe, !PT ;  /* 0x0000000a46727812 */ /* 0x140fe400078efe51 */
[C-C-:B------:R-:W-:Y:S02]  /*48f0*/  LOP3.LUT R116, R70.reuse, 0x8, R81.reuse, 0xfe, !PT ;  /* 0x0000000846747812 */ /* 0x140fe400078efe51 */
[C-C-:B------:R-:W-:Y:S02]  /*4900*/  LOP3.LUT R118, R70.reuse, 0x6, R81.reuse, 0xfe, !PT ;  /* 0x0000000646767812 */ /* 0x140fe400078efe51 */
[----:B------:R-:W-:-:S04]  /*4910*/  LOP3.LUT R70, R70, 0x2, R81, 0xfe, !PT ;  /* 0x0000000246467812 */ /* 0x000fc800078efe51 */
[C---:B------:R-:W-:Y:S01]  /*4920*/  ISETP.LT.AND P2, PT, R70.reuse, R93, !P0 ;  /* 0x0000005d4600720c */ /* 0x040fe20004741270 */
[----:B------:R3:W-:Y:S01]  /*4930*/  STSM.16.M88.4 [R85], R28 ;  /* 0x0000001c55007844 */ /* 0x0007e20000000200 */
[-C--:B-1----:R-:W-:Y:S01]  /*4940*/  IMAD R70, R70, R3.reuse, RZ ;  /* 0x0000000346467224 */ /* 0x082fe200078e02ff */
[----:B------:R-:W-:Y:S01]  /*4950*/  BAR.SYNC.DEFER_BLOCKING 0x0 ;  /* 0x0000000000007b1d */ /* 0x000fe20000010000 */
[----:B---3--:R-:W-:-:S03]  /*4960*/  IMAD R31, R18, R3, RZ ;  /* 0x00000003121f7224 */ /* 0x008fc600078e02ff */
[----:B------:R-:W-:-:S04]  /*4970*/  LEA R28, P5, R70, R24, 0x2 ;  /* 0x00000018461c7211 */ /* 0x000fc800078a10ff */
[----:B------:R-:W-:Y:S01]  /*4980*/  LEA.HI.X.SX32 R29, R70, R25, 0x2, P5 ;  /* 0x00000019461d7211 */ /* 0x000fe200028f16ff */
[----:B------:R-:W1:Y:S01]  /*4990*/  LDS.128 R56, [R68] ;  /* 0x0000000044387984 */ /* 0x000e620000000c00 */
[----:B------:R-:W-:Y:S06]  /*49a0*/  BAR.SYNC.DEFER_BLOCKING 0x0 ;  /* 0x0000000000007b1d */ /* 0x000fec0000010000 */
[----:B------:R3:W-:Y:S02]  /*49b0*/  STSM.16.M88.4 [R85], R32 ;  /* 0x0000002055007844 */ /* 0x0007e40000000200 */
[----:B------:R-:W-:Y:S01]  /*49c0*/  BAR.SYNC.DEFER_BLOCKING 0x0 ;  /* 0x0000000000007b1d */ /* 0x000fe20000010000 */
[----:B---3--:R-:W-:-:S05]  /*49d0*/  IMAD R33, R118, R3, RZ ;  /* 0x0000000376217224 */ /* 0x008fca00078e02ff */
[----:B------:R-:W-:-:S04]  /*49e0*/  LEA R32, P5, R33, R24, 0x2 ;  /* 0x0000001821207211 */ /* 0x000fc800078a10ff */
[----:B------:R-:W-:Y:S01]  /*49f0*/  LEA.HI.X.SX32 R33, R33, R25, 0x2, P5 ;  /* 0x0000001921217211 */ /* 0x000fe200028f16ff */
[----:B------:R-:W3:Y:S01]  /*4a00*/  LDS.128 R20, [R68] ;  /* 0x0000000044147984 */ /* 0x000ee20000000c00 */
[----:B------:R-:W-:Y:S06]  /*4a10*/  BAR.SYNC.DEFER_BLOCKING 0x0 ;  /* 0x0000000000007b1d */ /* 0x000fec0000010000 */
[----:B------:R4:W-:Y:S02]  /*4a20*/  STSM.16.M88.4 [R85], R36 ;  /* 0x0000002455007844 */ /* 0x0009e40000000200 */
[----:B------:R-:W-:Y:S01]  /*4a30*/  BAR.SYNC.DEFER_BLOCKING 0x0 ;  /* 0x0000000000007b1d */ /* 0x000fe20000010000 */
[----:B----4-:R-:W-:-:S02]  /*4a40*/  IMAD R36, R12, R3, RZ ;  /* 0x000000030c247224 */ /* 0x010fc400078e02ff */
[-C--:B------:R-:W-:Y:S02]  /*4a50*/  IMAD R38, R110, R3.reuse, RZ ;  /* 0x000000036e267224 */ /* 0x080fe400078e02ff */
[----:B------:R-:W-:Y:S01]  /*4a60*/  IMAD R37, R112, R3, RZ ;  /* 0x0000000370257224 */ /* 0x000fe200078e02ff */
[----:B------:R-:W-:-:S04]  /*4a70*/  LEA R26, P6, R36, R24, 0x2 ;  /* 0x00000018241a7211 */ /* 0x000fc800078c10ff */
[-C--:B------:R-:W-:Y:S01]  /*4a80*/  LEA.HI.X.SX32 R27, R36, R25.reuse, 0x2, P6 ;  /* 0x00000019241b7211 */ /* 0x080fe200030f16ff */
[----:B------:R-:W-:Y:S01]  /*4a90*/  IMAD R36, R3, 0x20, R36 ;  /* 0x0000002003247824 */ /* 0x000fe200078e0224 */
[C---:B------:R-:W-:Y:S01]  /*4aa0*/  LEA R30, P6, R31.reuse, R24, 0x2 ;  /* 0x000000181f1e7211 */ /* 0x040fe200078c10ff */
[----:B------:R-:W4:Y:S03]  /*4ab0*/  LDS.128 R4, [R68] ;  /* 0x0000000044047984 */ /* 0x000f260000000c00 */
[----:B------:R-:W-:Y:S01]  /*4ac0*/  LEA.HI.X.SX32 R31, R31, R25, 0x2, P6 ;  /* 0x000000191f1f7211 */ /* 0x000fe200030f16ff */
[----:B------:R-:W-:Y:S06]  /*4ad0*/  BAR.SYNC.DEFER_BLOCKING 0x0 ;  /* 0x0000000000007b1d */ /* 0x000fec0000010000 */
[----:B------:R-:W-:Y:S02]  /*4ae0*/  STSM.16.M88.4 [R85], R40 ;  /* 0x0000002855007844 */ /* 0x000fe40000000200 */
[----:B------:R-:W-:Y:S06]  /*4af0*/  BAR.SYNC.DEFER_BLOCKING 0x0 ;  /* 0x0000000000007b1d */ /* 0x000fec0000010000 */
[----:B------:R-:W5:Y:S02]  /*4b00*/  LDS.128 R8, [R68] ;  /* 0x0000000044087984 */ /* 0x000f640000000c00 */
        /* <DEDUP_REMOVED lines=11> */
[----:B--2---:R2:W-:Y:S01]  /*4bc0*/  @P4 STG.E desc[UR14][R26.64], R60 ;  /* 0x0000003c1a004986 */ /* 0x0045e2000c10190e */
[----:B------:R-:W-:-:S03]  /*4bd0*/  ISETP.LT.AND P4, PT, R118, R93, !P0 ;  /* 0x0000005d7600720c */ /* 0x000fc60004781270 */
[----:B------:R-:W-:Y:S01]  /*4be0*/  @P2 STG.E desc[UR14][R28.64], R61 ;  /* 0x0000003d1c002986 */ /* 0x000fe2000c10190e */
[C---:B------:R-:W-:Y:S01]  /*4bf0*/  ISETP.LT.AND P2, PT, R116.reuse, R93, !P0 ;  /* 0x0000005d7400720c */ /* 0x040fe20004741270 */
[----:B------:R-:W-:Y:S02]  /*4c00*/  IMAD R116, R116, R3, RZ ;  /* 0x0000000374747224 */ /* 0x000fe400078e02ff */
[----:B------:R3:W-:Y:S01]  /*4c10*/  @P3 STG.E desc[UR14][R30.64], R62 ;  /* 0x0000003e1e003986 */ /* 0x0007e2000c10190e */
[C---:B------:R-:W-:Y:S01]  /*4c20*/  ISETP.LT.AND P3, PT, R114.reuse, R93, !P0 ;  /* 0x0000005d7200720c */ /* 0x040fe20004761270 */
[----:B------:R-:W-:Y:S01]  /*4c30*/  IMAD R114, R114, R3, RZ ;  /* 0x0000000372727224 */ /* 0x000fe200078e02ff */
[-C--:B--2---:R-:W-:Y:S01]  /*4c40*/  LEA R26, P6, R116, R24.reuse, 0x2 ;  /* 0x00000018741a7211 */ /* 0x084fe200078c10ff */
[----:B------:R-:W2:Y:S03]  /*4c50*/  LDS.128 R68, [R68] ;  /* 0x0000000044447984 */ /* 0x000ea60000000c00 */
[----:B------:R-:W-:-:S02]  /*4c60*/  LEA R34, P5, R114, R24, 0x2 ;  /* 0x0000001872227211 */ /* 0x000fc400078a10ff */
[-C--:B------:R-:W-:Y:S01]  /*4c70*/  LEA.HI.X.SX32 R27, R116, R25.reuse, 0x2, P6 ;  /* 0x00000019741b7211 */ /* 0x080fe200030f16ff */
[----:B------:R-:W-:Y:S01]  /*4c80*/  @P4 STG.E desc[UR14][R32.64], R63 ;  /* 0x0000003f20004986 */ /* 0x000fe2000c10190e */
[----:B------:R-:W-:Y:S02]  /*4c90*/  LEA.HI.X.SX32 R35, R114, R25, 0x2, P5 ;  /* 0x0000001972237211 */ /* 0x000fe400028f16ff */
[-C--:B------:R-:W-:Y:S01]  /*4ca0*/  ISETP.LT.AND P4, PT, R112, R93.reuse, !P0 ;  /* 0x0000005d7000720c */ /* 0x080fe20004781270 */
[----:B-1----:R1:W-:Y:S01]  /*4cb0*/  @P2 STG.E desc[UR14][R26.64], R56 ;  /* 0x000000381a002986 */ /* 0x0023e2000c10190e */
[-C--:B---3--:R-:W-:Y:S02]  /*4cc0*/  LEA R30, P5, R38, R24.reuse, 0x2 ;  /* 0x00000018261e7211 */ /* 0x088fe400078a10ff */
[----:B------:R-:W-:Y:S01]  /*4cd0*/  LEA R28, P6, R37, R24, 0x2 ;  /* 0x00000018251c7211 */ /* 0x000fe200078c10ff */
[----:B------:R3:W-:Y:S01]  /*4ce0*/  @P3 STG.E desc[UR14][R34.64], R57 ;  /* 0x0000003922003986 */ /* 0x0007e2000c10190e */
[C---:B------:R-:W-:Y:S01]  /*4cf0*/  ISETP.LT.AND P3, PT, R108.reuse, R93, !P0 ;  /* 0x0000005d6c00720c */ /* 0x040fe20004761270 */
[----:B------:R-:W-:Y:S01]  /*4d00*/  IMAD R108, R108, R3, RZ ;  /* 0x000000036c6c7224 */ /* 0x000fe200078e02ff */
[----:B------:R-:W-:-:S02]  /*4d10*/  ISETP.LT.AND P2, PT, R110, R93, !P0 ;  /* 0x0000005d6e00720c */ /* 0x000fc40004741270 */
[----:B------:R-:W-:Y:S01]  /*4d20*/  LEA.HI.X.SX32 R31, R38, R25, 0x2, P5 ;  /* 0x00000019261f7211 */ /* 0x000fe200028f16ff */
[----:B------:R-:W-:Y:S01]  /*4d30*/  IMAD R38, R102, R3, RZ ;  /* 0x0000000366267224 */ /* 0x000fe200078e02ff */
[----:B------:R-:W-:Y:S01]  /*4d40*/  LEA.HI.X.SX32 R29, R37, R25, 0x2, P6 ;  /* 0x00000019251d7211 */ /* 0x000fe200030f16ff */
[----:B------:R-:W-:Y:S01]  /*4d50*/  IMAD R37, R104, R3, RZ ;  /* 0x0000000368257224 */ /* 0x000fe200078e02ff */
[C---:B------:R-:W-:Y:S01]  /*4d60*/  ISETP.LT.AND P5, PT, R106.reuse, R93, !P0 ;  /* 0x0000005d6a00720c */ /* 0x040fe200047a1270 */
[----:B------:R-:W-:Y:S01]  /*4d70*/  IMAD R106, R106, R3, RZ ;  /* 0x000000036a6a7224 */ /* 0x000fe200078e02ff */
[-C--:B-1----:R-:W-:Y:S01]  /*4d80*/  LEA R26, P6, R108, R24.reuse, 0x2 ;  /* 0x000000186c1a7211 */ /* 0x082fe200078c10ff */
[----:B------:R1:W-:Y:S03]  /*4d90*/  @P4 STG.E desc[UR14][R28.64], R58 ;  /* 0x0000003a1c004986 */ /* 0x0003e6000c10190e */
[----:B------:R-:W-:Y:S01]  /*4da0*/  LEA R32, P4, R106, R24, 0x2 ;  /* 0x000000186a207211 */ /* 0x000fe200078810ff */
[----:B------:R-:W-:Y:S01]  /*4db0*/  @P2 STG.E desc[UR14][R30.64], R59 ;  /* 0x0000003b1e002986 */ /* 0x000fe2000c10190e */
[----:B------:R-:W-:-:S02]  /*4dc0*/  LEA.HI.X.SX32 R27, R108, R25, 0x2, P6 ;  /* 0x000000196c1b7211 */ /* 0x000fc400030f16ff */
[----:B------:R-:W-:Y:S02]  /*4dd0*/  LEA.HI.X.SX32 R33, R106, R25, 0x2, P4 ;  /* 0x000000196a217211 */ /* 0x000fe400020f16ff */
[-C--:B------:R-:W-:Y:S01]  /*4de0*/  ISETP.LT.AND P2, PT, R104, R93.reuse, !P0 ;  /* 0x0000005d6800720c */ /* 0x080fe20004741270 */
[----:B------:R4:W-:Y:S01]  /*4df0*/  @P3 STG.E desc[UR14][R26.64], R20 ;  /* 0x000000141a003986 */ /* 0x0009e2000c10190e */
[-C--:B------:R-:W-:Y:S02]  /*4e00*/  ISETP.LT.AND P3, PT, R102, R93.reuse, !P0 ;  /* 0x0000005d6600720c */ /* 0x080fe40004761270 */
[CC--:B---3--:R-:W-:Y:S01]  /*4e10*/  LEA R34, P6, R37.reuse, R24.reuse, 0x2 ;  /* 0x0000001825227211 */ /* 0x0c8fe200078c10ff */
[----:B------:R3:W-:Y:S01]  /*4e20*/  @P5 STG.E desc[UR14][R32.64], R21 ;  /* 0x0000001520005986 */ /* 0x0007e2000c10190e */
[----:B-1----:R-:W-:Y:S02]  /*4e30*/  LEA R28, P4, R38, R24, 0x2 ;  /* 0x00000018261c7211 */ /* 0x002fe400078810ff */
[C---:B------:R-:W-:Y:S01]  /*4e40*/  ISETP.LT.AND P5, PT, R100.reuse, R93, !P0 ;  /* 0x0000005d6400720c */ /* 0x040fe200047a1270 */
[----:B------:R-:W-:Y:S01]  /*4e50*/  IMAD R100, R100, R3, RZ ;  /* 0x0000000364647224 */ /* 0x000fe200078e02ff */
[----:B------:R-:W-:-:S02]  /*4e60*/  LEA.HI.X.SX32 R35, R37, R25, 0x2, P6 ;  /* 0x0000001925237211 */ /* 0x000fc400030f16ff */
[----:B------:R-:W-:Y:S02]  /*4e70*/  LEA.HI.X.SX32 R29, R38, R25, 0x2, P4 ;  /* 0x00000019261d7211 */ /* 0x000fe400020f16ff */
[-C--:B----4-:R-:W-:Y:S01]  /*4e80*/  LEA R26, P4, R100, R24.reuse, 0x2 ;  /* 0x00000018641a7211 */ /* 0x090fe200078810ff */
[----:B------:R-:W-:Y:S01]  /*4e90*/  @P2 STG.E desc[UR14][R34.64], R22 ;  /* 0x0000001622002986 */ /* 0x000fe2000c10190e */
[C---:B------:R-:W-:Y:S01]  /*4ea0*/  ISETP.LT.AND P2, PT, R98.reuse, R93, !P0 ;  /* 0x0000005d6200720c */ /* 0x040fe20004741270 */
[----:B------:R-:W-:Y:S01]  /*4eb0*/  IMAD R98, R98, R3, RZ ;  /* 0x0000000362627224 */ /* 0x000fe200078e02ff */
[----:B------:R-:W-:Y:S01]  /*4ec0*/  LEA.HI.X.SX32 R27, R100, R25, 0x2, P4 ;  /* 0x00000019641b7211 */ /* 0x000fe200020f16ff */
[----:B------:R1:W-:Y:S01]  /*4ed0*/  @P3 STG.E desc[UR14][R28.64], R23 ;  /* 0x000000171c003986 */ /* 0x0003e2000c10190e */
[C---:B------:R-:W-:Y:S01]  /*4ee0*/  ISETP.LT.AND P3, PT, R96.reuse, R93, !P0 ;  /* 0x0000005d6000720c */ /* 0x040fe20004761270 */
[----:B------:R-:W-:Y:S01]  /*4ef0*/  IMAD R96, R96, R3, RZ ;  /* 0x0000000360607224 */ /* 0x000fe200078e02ff */
[-C--:B------:R-:W-:Y:S01]  /*4f00*/  LEA R30, P6, R98, R24.reuse, 0x2 ;  /* 0x00000018621e7211 */ /* 0x080fe200078c10ff */
[----:B------:R4:W-:Y:S01]  /*4f10*/  @P5 STG.E desc[UR14][R26.64], R4 ;  /* 0x000000041a005986 */ /* 0x0009e2000c10190e */
[C---:B------:R-:W-:Y:S01]  /*4f20*/  ISETP.LT.AND P4, PT, R94.reuse, R93, !P0 ;  /* 0x0000005d5e00720c */ /* 0x040fe20004781270 */
[----:B------:R-:W-:Y:S01]  /*4f30*/  IMAD R94, R94, R3, RZ ;  /* 0x000000035e5e7224 */ /* 0x000fe200078e02ff */
[----:B------:R-:W-:-:S02]  /*4f40*/  LEA R20, P5, R96, R24, 0x2 ;  /* 0x0000001860147211 */ /* 0x000fc400078a10ff */
[-C--:B------:R-:W-:Y:S02]  /*4f50*/  LEA.HI.X.SX32 R31, R98, R25.reuse, 0x2, P6 ;  /* 0x00000019621f7211 */ /* 0x080fe400030f16ff */
[----:B---3--:R-:W-:Y:S01]  /*4f60*/  LEA.HI.X.SX32 R21, R96, R25, 0x2, P5 ;  /* 0x0000001960157211 */ /* 0x008fe200028f16ff */
[----:B-1----:R-:W-:Y:S01]  /*4f70*/  IMAD R28, R3, 0x2, R36 ;  /* 0x00000002031c7824 */ /* 0x002fe200078e0224 */
[-C--:B------:R-:W-:Y:S01]  /*4f80*/  LEA R22, P6, R94, R24.reuse, 0x2 ;  /* 0x000000185e167211 */ /* 0x080fe200078c10ff */
[----:B------:R1:W-:Y:S01]  /*4f90*/  @P2 STG.E desc[UR14][R30.64], R5 ;  /* 0x000000051e002986 */ /* 0x0003e2000c10190e */
[----:B------:R-:W-:Y:S02]  /*4fa0*/  ISETP.LT.AND P5, PT, R92, R93, !P0 ;  /* 0x0000005d5c00720c */ /* 0x000fe400047a1270 */
[----:B------:R-:W-:Y:S01]  /*4fb0*/  LEA.HI.X.SX32 R23, R94, R25, 0x2, P6 ;  /* 0x000000195e177211 */ /* 0x000fe200030f16ff */
[----:B------:R3:W-:Y:S01]  /*4fc0*/  @P3 STG.E desc[UR14][R20.64], R6 ;  /* 0x0000000614003986 */ /* 0x0007e2000c10190e */
[----:B----4-:R-:W-:-:S02]  /*4fd0*/  LEA R26, P3, R36, R24, 0x2 ;  /* 0x00000018241a7211 */ /* 0x010fc400078610ff */
[----:B------:R-:W-:Y:S01]  /*4fe0*/  ISETP.LT.AND P2, PT, R90, R93, !P0 ;  /* 0x0000005d5a00720c */ /* 0x000fe20004741270 */
[----:B------:R-:W-:Y:S01]  /*4ff0*/  @P4 STG.E desc[UR14][R22.64], R7 ;  /* 0x0000000716004986 */ /* 0x000fe2000c10190e */
[----:B------:R-:W-:Y:S02]  /*5000*/  LEA.HI.X.SX32 R27, R36, R25, 0x2, P3 ;  /* 0x00000019241b7211 */ /* 0x000fe400018f16ff */
[-C--:B------:R-:W-:Y:S01]  /*5010*/  LEA R4, P6, R28, R24.reuse, 0x2 ;  /* 0x000000181c047211 */ /* 0x080fe200078c10ff */
[C---:B-1----:R-:W-:Y:S01]  /*5020*/  IMAD R30, R3.reuse, 0x2, R28 ;  /* 0x00000002031e7824 */ /* 0x042fe200078e021c */
[----:B------:R-:W-:Y:S01]  /*5030*/  ISETP.LT.AND P4, PT, R88, R93, !P0 ;  /* 0x0000005d5800720c */ /* 0x000fe20004781270 */
[----:B-----5:R1:W-:Y:S01]  /*5040*/  @P5 STG.E desc[UR14][R26.64], R8 ;  /* 0x000000081a005986 */ /* 0x0203e2000c10190e */
[----:B------:R-:W-:Y:S01]  /*5050*/  LEA.HI.X.SX32 R5, R28, R25, 0x2, P6 ;  /* 0x000000191c057211 */ /* 0x000fe200030f16ff */
[----:B------:R-:W-:Y:S01]  /*5060*/  IMAD R28, R3, 0x2, R30 ;  /* 0x00000002031c7824 */ /* 0x000fe200078e021e */
[----:B---3--:R-:W-:-:S02]  /*5070*/  LEA R20, P5, R30, R24, 0x2 ;  /* 0x000000181e147211 */ /* 0x008fc400078a10ff */
[----:B------:R-:W-:Y:S01]  /*5080*/  ISETP.LT.AND P3, PT, R86, R93, !P0 ;  /* 0x0000005d5600720c */ /* 0x000fe20004761270 */
[----:B------:R3:W-:Y:S01]  /*5090*/  @P2 STG.E desc[UR14][R4.64], R9 ;  /* 0x0000000904002986 */ /* 0x0007e2000c10190e */
[----:B------:R-:W-:Y:S01]  /*50a0*/  LEA.HI.X.SX32 R21, R30, R25, 0x2, P5 ;  /* 0x000000191e157211 */ /* 0x000fe200028f16ff */
[C---:B------:R-:W-:Y:S01]  /*50b0*/  IMAD R30, R3.reuse, 0x2, R28 ;  /* 0x00000002031e7824 */ /* 0x040fe200078e021c */
[----:B------:R-:W-:Y:S02]  /*50c0*/  ISETP.LT.AND P5, PT, R84, R93, !P0 ;  /* 0x0000005d5400720c */ /* 0x000fe400047a1270 */
[-C--:B------:R-:W-:Y:S01]  /*50d0*/  LEA R6, P6, R28, R24.reuse, 0x2 ;  /* 0x000000181c067211 */ /* 0x080fe200078c10ff */
[----:B------:R4:W-:Y:S01]  /*50e0*/  @P4 STG.E desc[UR14][R20.64], R10 ;  /* 0x0000000a14004986 */ /* 0x0009e2000c10190e */
[C---:B-1----:R-:W-:Y:S01]  /*50f0*/  IMAD R8, R3.reuse, 0x2, R30 ;  /* 0x0000000203087824 */ /* 0x042fe200078e021e */
[----:B------:R-:W-:Y:S02]  /*5100*/  LEA R22, P4, R30, R24, 0x2 ;  /* 0x000000181e167211 */ /* 0x000fe400078810ff */
[-C--:B------:R-:W-:Y:S01]  /*5110*/  LEA.HI.X.SX32 R7, R28, R25.reuse, 0x2, P6 ;  /* 0x000000191c077211 */ /* 0x080fe200030f16ff */
[----:B------:R-:W-:Y:S01]  /*5120*/  IMAD R26, R3, 0x2, R8 ;  /* 0x00000002031a7824 */ /* 0x000fe200078e0208 */
[----:B------:R-:W-:-:S02]  /*5130*/  LEA.HI.X.SX32 R23, R30, R25, 0x2, P4 ;  /* 0x000000191e177211 */ /* 0x000fc400020f16ff */
[-C--:B------:R-:W-:Y:S01]  /*5140*/  ISETP.LT.AND P2, PT, R82, R93.reuse, !P0 ;  /* 0x0000005d5200720c */ /* 0x080fe20004741270 */
[----:B------:R1:W-:Y:S01]  /*5150*/  @P3 STG.E desc[UR14][R6.64], R11 ;  /* 0x0000000b06003986 */ /* 0x0003e2000c10190e */
[-C--:B---3--:R-:W-:Y:S02]  /*5160*/  LEA R4, P6, R8, R24.reuse, 0x2 ;  /* 0x0000001808047211 */ /* 0x088fe400078c10ff */
[----:B------:R-:W-:Y:S01]  /*5170*/  ISETP.LT.AND P4, PT, R78, R93, !P0 ;  /* 0x0000005d4e00720c */ /* 0x000fe20004781270 */
[----:B------:R3:W-:Y:S01]  /*5180*/  @P5 STG.E desc[UR14][R22.64], R12 ;  /* 0x0000000c16005986 */ /* 0x0007e2000c10190e */
[----:B------:R-:W-:Y:S01]  /*5190*/  LEA.HI.X.SX32 R5, R8, R25, 0x2, P6 ;  /* 0x0000001908057211 */ /* 0x000fe200030f16ff */
[C---:B----4-:R-:W-:Y:S01]  /*51a0*/  IMAD R10, R3.reuse, 0x2, R26 ;  /* 0x00000002030a7824 */ /* 0x050fe200078e021a */
[-C--:B------:R-:W-:Y:S02]  /*51b0*/  LEA R8, P5, R26, R24.reuse, 0x2 ;  /* 0x000000181a087211 */ /* 0x080fe400078a10ff */
[----:B------:R-:W-:Y:S01]  /*51c0*/  ISETP.LT.AND P3, PT, R80, R93, !P0 ;  /* 0x0000005d5000720c */ /* 0x000fe20004761270 */
[----:B------:R-:W-:Y:S01]  /*51d0*/  IMAD R20, R3, 0x2, R10 ;  /* 0x0000000203147824 */ /* 0x000fe200078e020a */
[----:B------:R-:W-:Y:S01]  /*51e0*/  LEA.HI.X.SX32 R9, R26, R25, 0x2, P5 ;  /* 0x000000191a097211 */ /* 0x000fe200028f16ff */
[----:B------:R4:W-:Y:S01]  /*51f0*/  @P2 STG.E desc[UR14][R4.64], R13 ;  /* 0x0000000d04002986 */ /* 0x0009e2000c10190e */
[----:B-1----:R-:W-:-:S02]  /*5200*/  LEA R6, P6, R10, R24, 0x2 ;  /* 0x000000180a067211 */ /* 0x002fc400078c10ff */
[-C--:B------:R-:W-:Y:S01]  /*5210*/  ISETP.LT.AND P5, PT, R74, R93.reuse, !P0 ;  /* 0x0000005d4a00720c */ /* 0x080fe200047a1270 */
[C---:B---3--:R-:W-:Y:S01]  /*5220*/  IMAD R12, R3.reuse, 0x2, R20 ;  /* 0x00000002030c7824 */ /* 0x048fe200078e0214 */
[----:B------:R-:W-:Y:S01]  /*5230*/  ISETP.LT.AND P2, PT, R76, R93, !P0 ;  /* 0x0000005d4c00720c */ /* 0x000fe20004741270 */
[----:B------:R1:W-:Y:S01]  /*5240*/  @P4 STG.E desc[UR14][R8.64], R14 ;  /* 0x0000000e08004986 */ /* 0x0003e2000c10190e */
[-C--:B------:R-:W-:Y:S01]  /*5250*/  LEA.HI.X.SX32 R7, R10, R25.reuse, 0x2, P6 ;  /* 0x000000190a077211 */ /* 0x080fe200030f16ff */
[C---:B------:R-:W-:Y:S01]  /*5260*/  IMAD R22, R3.reuse, 0x2, R12 ;  /* 0x0000000203167824 */ /* 0x040fe200078e020c */
[-C--:B------:R-:W-:Y:S02]  /*5270*/  LEA R10, P4, R20, R24.reuse, 0x2 ;  /* 0x00000018140a7211 */ /* 0x080fe400078810ff */
[----:B----4-:R-:W-:Y:S01]  /*5280*/  LEA R4, P6, R12, R24, 0x2 ;  /* 0x000000180c047211 */ /* 0x010fe200078c10ff */
[----:B------:R3:W-:Y:S01]  /*5290*/  @P3 STG.E desc[UR14][R6.64], R15 ;  /* 0x0000000f06003986 */ /* 0x0007e2000c10190e */
[-C--:B------:R-:W-:Y:S01]  /*52a0*/  LEA.HI.X.SX32 R11, R20, R25.reuse, 0x2, P4 ;  /* 0x00000019140b7211 */ /* 0x080fe200020f16ff */
[----:B------:R-:W-:Y:S01]  /*52b0*/  IMAD R20, R3, 0x2, R22 ;  /* 0x0000000203147824 */ /* 0x000fe200078e0216 */
[----:B------:R-:W-:-:S02]  /*52c0*/  LEA.HI.X.SX32 R5, R12, R25, 0x2, P6 ;  /* 0x000000190c057211 */ /* 0x000fc400030f16ff */
[-C--:B------:R-:W-:Y:S01]  /*52d0*/  ISETP.LT.AND P4, PT, R64, R93.reuse, !P0 ;  /* 0x0000005d4000720c */ /* 0x080fe20004781270 */
[C---:B-1----:R-:W-:Y:S01]  /*52e0*/  IMAD R14, R3.reuse, 0x2, R20 ;  /* 0x00000002030e7824 */ /* 0x042fe200078e0214 */
[----:B------:R1:W-:Y:S01]  /*52f0*/  @P5 STG.E desc[UR14][R10.64], R16 ;  /* 0x000000100a005986 */ /* 0x0003e2000c10190e */
[----:B------:R-:W-:Y:S02]  /*5300*/  ISETP.LT.AND P5, PT, R72, R93, !P0 ;  /* 0x0000005d4800720c */ /* 0x000fe400047a1270 */
[----:B------:R-:W-:Y:S01]  /*5310*/  IMAD R26, R3, 0x2, R14 ;  /* 0x00000002031a7824 */ /* 0x000fe200078e020e */
[----:B------:R4:W-:Y:S01]  /*5320*/  @P2 STG.E desc[UR14][R4.64], R17 ;  /* 0x0000001104002986 */ /* 0x0009e2000c10190e */
[-C--:B------:R-:W-:Y:S02]  /*5330*/  LEA R8, P2, R20, R24.reuse, 0x2 ;  /* 0x0000001814087211 */ /* 0x080fe400078410ff */
[----:B---3--:R-:W-:Y:S02]  /*5340*/  LEA R6, P6, R22, R24, 0x2 ;  /* 0x0000001816067211 */ /* 0x008fe400078c10ff */
[----:B------:R-:W-:-:S02]  /*5350*/  LEA.HI.X.SX32 R9, R20, R25, 0x2, P2 ;  /* 0x0000001914097211 */ /* 0x000fc400010f16ff */
[----:B------:R-:W-:Y:S02]  /*5360*/  ISETP.LT.AND P3, PT, R66, R93, !P0 ;  /* 0x0000005d4200720c */ /* 0x000fe40004761270 */
[-C--:B-1----:R-:W-:Y:S02]  /*5370*/  LEA R10, P2, R26, R24.reuse, 0x2 ;  /* 0x000000181a0a7211 */ /* 0x082fe400078410ff */
[-C--:B------:R-:W-:Y:S01]  /*5380*/  LEA.HI.X.SX32 R7, R22, R25.reuse, 0x2, P6 ;  /* 0x0000001916077211 */ /* 0x080fe200030f16ff */
[C---:B------:R-:W-:Y:S01]  /*5390*/  IMAD R22, R3.reuse, 0x2, R26 ;  /* 0x0000000203167824 */ /* 0x040fe200078e021a */
[----:B------:R-:W-:Y:S02]  /*53a0*/  LEA.HI.X.SX32 R11, R26, R25, 0x2, P2 ;  /* 0x000000191a0b7211 */ /* 0x000fe400010f16ff */
[----:B------:R-:W-:Y:S01]  /*53b0*/  LEA R12, P6, R14, R24, 0x2 ;  /* 0x000000180e0c7211 */ /* 0x000fe200078c10ff */
[----:B------:R-:W-:Y:S01]  /*53c0*/  IMAD R3, R3, 0x2, R22 ;  /* 0x0000000203037824 */ /* 0x000fe200078e0216 */
[-C--:B------:R-:W-:Y:S01]  /*53d0*/  ISETP.LT.AND P2, PT, R2, R93.reuse, !P0 ;  /* 0x0000005d0200720c */ /* 0x080fe20004741270 */
[----:B------:R4:W-:Y:S01]  /*53e0*/  @P5 STG.E desc[UR14][R6.64], R18 ;  /* 0x0000001206005986 */ /* 0x0009e2000c10190e */
[----:B------:R-:W-:-:S02]  /*53f0*/  ISETP.LT.AND P0, PT, R0, R93, !P0 ;  /* 0x0000005d0000720c */ /* 0x000fc40004701270 */
[----:B------:R-:W-:Y:S01]  /*5400*/  LEA.HI.X.SX32 R13, R14, R25, 0x2, P6 ;  /* 0x000000190e0d7211 */ /* 0x000fe200030f16ff */
[----:B------:R4:W-:Y:S01]  /*5410*/  @P4 STG.E desc[UR14][R8.64], R19 ;  /* 0x0000001308004986 */ /* 0x0009e2000c10190e */
[----:B------:R-:W-:-:S03]  /*5420*/  LEA R14, P6, R22, R24, 0x2 ;  /* 0x00000018160e7211 */ /* 0x000fc600078c10ff */
[----:B--2---:R4:W-:Y:S01]  /*5430*/  @P3 STG.E desc[UR14][R12.64], R68 ;  /* 0x000000440c003986 */ /* 0x0049e2000c10190e */
[-C--:B------:R-:W-:Y:S02]  /*5440*/  LEA.HI.X.SX32 R15, R22, R25.reuse, 0x2, P6 ;  /* 0x00000019160f7211 */ /* 0x080fe400030f16ff */
[C---:B------:R-:W-:Y:S01]  /*5450*/  LEA R24, P6, R3.reuse, R24, 0x2 ;  /* 0x0000001803187211 */ /* 0x040fe200078c10ff */
[----:B------:R4:W-:Y:S03]  /*5460*/  @P2 STG.E desc[UR14][R10.64], R69 ;  /* 0x000000450a002986 */ /* 0x0009e6000c10190e */
[----:B------:R-:W-:Y:S01]  /*5470*/  LEA.HI.X.SX32 R25, R3, R25, 0x2, P6 ;  /* 0x0000001903197211 */ /* 0x000fe200030f16ff */
[----:B------:R4:W-:Y:S01]  /*5480*/  @P1 STG.E desc[UR14][R14.64], R70 ;  /* 0x000000460e001986 */ /* 0x0009e2000c10190e */
[----:B------:R-:W-:Y:S07]  /*5490*/  @!P0 EXIT ;  /* 0x000000000000894d */ /* 0x000fee0003800000 */
[----:B------:R-:W-:Y:S01]  /*54a0*/  STG.E desc[UR14][R24.64], R71 ;  /* 0x0000004718007986 */ /* 0x000fe2000c10190e */
[----:B------:R-:W-:Y:S05]  /*54b0*/  EXIT ;  /* 0x000000000000794d */ /* 0x000fea0003800000 */
.L_x_2:
[----:B------:R-:W-:-:S00]  /*54c0*/  BRA `(.L_x_2) ;  /* 0xfffffffc00fc7947 */ /* 0x000fc0000383ffff */
[----:B------:R-:W-:-:S00]  /*54d0*/  NOP ;  /* 0x0000000000007918 */ /* 0x000fc00000000000 */
        /* <DEDUP_REMOVED lines=10> */
.L_x_3:


//--------------------- .nv.shared.matmul_kernel  --------------------------
	.section	.nv.shared.matmul_kernel,"aw",@nobits
	.sectionflags	@""
	.align	16
	.zero		1024


//--------------------- .nv.shared.reserved.0     --------------------------
	.section	.nv.shared.reserved.0,"aw",@nobits
	.weak		__nv_reservedSMEM_offset_0_alias
	.size		__nv_reservedSMEM_offset_0_alias, 0, 0
	.other		__nv_reservedSMEM_offset_0_alias,@"STO_CUDA_RESERVED_SHARED STV_DEFAULT"
__nv_reservedSMEM_offset_0_alias:
	.zero		0


//--------------------- .nv.constant0.matmul_kernel --------------------------
	.section	.nv.constant0.matmul_kernel,"a",@progbits
	.sectionflags	@""
	.align	4
.nv.constant0.matmul_kernel:
	.zero		608


//--------------------- SYMBOLS --------------------------

	.type		.nv.reservedSmem.offset0,@object
	.size		.nv.reservedSmem.offset0,0x4
